	.target	sm_90a

	.elftype	@"ET_EXEC"


//--------------------- .note.nv.tkinfo           --------------------------
	.section	.note.nv.tkinfo,"",@"SHT_NOTE"
	.sectionflags	@"SHF_NOTE_NV_TKINFO"
	.tkinfo
        /*0018*/ 	.word	0x00000002
        /*0030*/ 	.string	""
        /*0030*/ 	.string	"ptxas"
        /*0030*/ 	.string	"Cuda compilation tools, release 13.0, V13.0.88"
        /*0030*/ 	.string	"Build cuda_13.0.r13.0/compiler.36424714_0"
        /*0030*/ 	.string	"-arch sm_90a -m 64 "



//--------------------- .note.nv.cuinfo           --------------------------
	.section	.note.nv.cuinfo,"",@"SHT_NOTE"
	.sectionflags	@"SHF_NOTE_NV_CUINFO"
        /*0018*/ 	.short	0x0002
        /*001a*/ 	.short	0x005a
        /*001c*/ 	.short	0x0082
	.zero		2


//--------------------- .nv.info                  --------------------------
	.section	.nv.info,"",@"SHT_CUDA_INFO"
	.align	4


	//----- nvinfo : EIATTR_REGCOUNT
	.align		4
        /*0000*/ 	.byte	0x04, 0x2f
        /*0002*/ 	.short	(.L_12 - .L_11)
	.align		4
.L_11:
        /*0004*/ 	.word	index@(_ZN7cutlass13device_kernelINS_4gemm6kernel13GemmUniversalIN4cute5tupleIJiiiiEEENS1_10collective13CollectiveMmaINS1_43MainloopSm90TmaGmmaWarpSpecializedSparseFP8ILi16ENS5_IJNS4_1CILi1EEESB_SB_EEENS1_35KernelTmaWarpSpecializedCooperativeEEENS5_IJNSA_ILi256EEENSA_ILi64EEESG_EEENS_12float_e4m3_tENS5_IJNS4_6LayoutINS5_IJiNS5_IJNSA_ILi2EEEiEEEiEEENS5_IJlNS5_IJSB_SK_EEElEEEEENSJ_INS5_IJNS5_IJSG_iEEESQ_iEEENS5_IJNS5_IJSG_NSA_ILi4096EEEEEENS5_IJSB_lEEElEEEEEEEESI_NS5_IJlSB_lEEENS4_8TiledMMAINS4_8MMA_AtomIJNS4_4SM904GMMA6SPARSE31GMMA_64x64x64_F32E4M3E4M3_SS_TNILNS12_7ScaleInE1ELS15_1ELNS12_9SparseSelE0EEEEEENSJ_INS5_IJSK_SB_SB_EEENS5_IJSB_NSA_ILi0EEES1A_EEEEENS5_IJNS4_10UnderscoreES1D_S1D_EEEEENS4_13SM90_TMA_LOADENS4_14ComposedLayoutINS4_7SwizzleILi1ELi4ELi3EEENS4_25smem_sparse_ptr_flag_bitsILi2ELi8EEENSJ_INS5_IJNS5_IJSB_NSA_ILi8EEEEEENS5_IJSK_NSA_ILi32EEEEEEEEENS5_IJNS5_IJS1A_SG_EEESN_EEEEEEEvNS4_8identityES1G_NS1H_INS1I_ILi2ELi4ELi3EEENS4_18smem_ptr_flag_bitsILi8EEENSJ_INS5_IJS1M_SG_EEENS5_IJSG_SB_EEEEEEEvS1V_EENS_8epilogue10collective6detail29Sm90TmaWarpSpecializedAdapterINS25_15DefaultEpilogueIfNS5_IJSB_llEEES29_NS24_6thread17LinearCombinationIfLi1EffLNS2A_9ScaleType4KindE0ELNS_15FloatRoundStyleE2EfEENS1_15EpilogueDefaultEEEEEvvEEEEvNT_6ParamsE)
        /*0008*/ 	.word	0x000000a8


	//----- nvinfo : EIATTR_FRAME_SIZE
	.align		4
.L_12:
        /*000c*/ 	.byte	0x04, 0x11
        /*000e*/ 	.short	(.L_14 - .L_13)
	.align		4
.L_13:
        /*0010*/ 	.word	index@(_ZN7cutlass13device_kernelINS_4gemm6kernel13GemmUniversalIN4cute5tupleIJiiiiEEENS1_10collective13CollectiveMmaINS1_43MainloopSm90TmaGmmaWarpSpecializedSparseFP8ILi16ENS5_IJNS4_1CILi1EEESB_SB_EEENS1_35KernelTmaWarpSpecializedCooperativeEEENS5_IJNSA_ILi256EEENSA_ILi64EEESG_EEENS_12float_e4m3_tENS5_IJNS4_6LayoutINS5_IJiNS5_IJNSA_ILi2EEEiEEEiEEENS5_IJlNS5_IJSB_SK_EEElEEEEENSJ_INS5_IJNS5_IJSG_iEEESQ_iEEENS5_IJNS5_IJSG_NSA_ILi4096EEEEEENS5_IJSB_lEEElEEEEEEEESI_NS5_IJlSB_lEEENS4_8TiledMMAINS4_8MMA_AtomIJNS4_4SM904GMMA6SPARSE31GMMA_64x64x64_F32E4M3E4M3_SS_TNILNS12_7ScaleInE1ELS15_1ELNS12_9SparseSelE0EEEEEENSJ_INS5_IJSK_SB_SB_EEENS5_IJSB_NSA_ILi0EEES1A_EEEEENS5_IJNS4_10UnderscoreES1D_S1D_EEEEENS4_13SM90_TMA_LOADENS4_14ComposedLayoutINS4_7SwizzleILi1ELi4ELi3EEENS4_25smem_sparse_ptr_flag_bitsILi2ELi8EEENSJ_INS5_IJNS5_IJSB_NSA_ILi8EEEEEENS5_IJSK_NSA_ILi32EEEEEEEEENS5_IJNS5_IJS1A_SG_EEESN_EEEEEEEvNS4_8identityES1G_NS1H_INS1I_ILi2ELi4ELi3EEENS4_18smem_ptr_flag_bitsILi8EEENSJ_INS5_IJS1M_SG_EEENS5_IJSG_SB_EEEEEEEvS1V_EENS_8epilogue10collective6detail29Sm90TmaWarpSpecializedAdapterINS25_15DefaultEpilogueIfNS5_IJSB_llEEES29_NS24_6thread17LinearCombinationIfLi1EffLNS2A_9ScaleType4KindE0ELNS_15FloatRoundStyleE2EfEENS1_15EpilogueDefaultEEEEEvvEEEEvNT_6ParamsE)
        /*0014*/ 	.word	0x00000000


	//----- nvinfo : EIATTR_MIN_STACK_SIZE
	.align		4
.L_14:
        /*0018*/ 	.byte	0x04, 0x12
        /*001a*/ 	.short	(.L_16 - .L_15)
	.align		4
.L_15:
        /*001c*/ 	.word	index@(_ZN7cutlass13device_kernelINS_4gemm6kernel13GemmUniversalIN4cute5tupleIJiiiiEEENS1_10collective13CollectiveMmaINS1_43MainloopSm90TmaGmmaWarpSpecializedSparseFP8ILi16ENS5_IJNS4_1CILi1EEESB_SB_EEENS1_35KernelTmaWarpSpecializedCooperativeEEENS5_IJNSA_ILi256EEENSA_ILi64EEESG_EEENS_12float_e4m3_tENS5_IJNS4_6LayoutINS5_IJiNS5_IJNSA_ILi2EEEiEEEiEEENS5_IJlNS5_IJSB_SK_EEElEEEEENSJ_INS5_IJNS5_IJSG_iEEESQ_iEEENS5_IJNS5_IJSG_NSA_ILi4096EEEEEENS5_IJSB_lEEElEEEEEEEESI_NS5_IJlSB_lEEENS4_8TiledMMAINS4_8MMA_AtomIJNS4_4SM904GMMA6SPARSE31GMMA_64x64x64_F32E4M3E4M3_SS_TNILNS12_7ScaleInE1ELS15_1ELNS12_9SparseSelE0EEEEEENSJ_INS5_IJSK_SB_SB_EEENS5_IJSB_NSA_ILi0EEES1A_EEEEENS5_IJNS4_10UnderscoreES1D_S1D_EEEEENS4_13SM90_TMA_LOADENS4_14ComposedLayoutINS4_7SwizzleILi1ELi4ELi3EEENS4_25smem_sparse_ptr_flag_bitsILi2ELi8EEENSJ_INS5_IJNS5_IJSB_NSA_ILi8EEEEEENS5_IJSK_NSA_ILi32EEEEEEEEENS5_IJNS5_IJS1A_SG_EEESN_EEEEEEEvNS4_8identityES1G_NS1H_INS1I_ILi2ELi4ELi3EEENS4_18smem_ptr_flag_bitsILi8EEENSJ_INS5_IJS1M_SG_EEENS5_IJSG_SB_EEEEEEEvS1V_EENS_8epilogue10collective6detail29Sm90TmaWarpSpecializedAdapterINS25_15DefaultEpilogueIfNS5_IJSB_llEEES29_NS24_6thread17LinearCombinationIfLi1EffLNS2A_9ScaleType4KindE0ELNS_15FloatRoundStyleE2EfEENS1_15EpilogueDefaultEEEEEvvEEEEvNT_6ParamsE)
        /*0020*/ 	.word	0x00000000
.L_16:


//--------------------- .nv.compat                --------------------------
	.section	.nv.compat,"",@"SHT_CUDA_COMPAT_INFO"
	.align	4
        /*0000*/ 	.byte	0x02, 0x09, 0x01, 0x00, 0x02, 0x02, 0x04, 0x00, 0x02, 0x05, 0x05, 0x00, 0x03, 0x07, 0x01, 0x01
        /*0010*/ 	.byte	0x02, 0x03, 0x01, 0x00, 0x02, 0x06, 0x01, 0x00, 0x04, 0x0b, 0x08, 0x00, 0x00, 0x00, 0x00, 0x00
        /*0020*/ 	.byte	0x00, 0x00, 0x00, 0x00


//--------------------- .nv.info._ZN7cutlass13device_kernelINS_4gemm6kernel13GemmUniversalIN4cute5tupleIJiiiiEEENS1_10collective13CollectiveMmaINS1_43MainloopSm90TmaGmmaWarpSpecializedSparseFP8ILi16ENS5_IJNS4_1CILi1EEESB_SB_EEENS1_35KernelTmaWarpSpecializedCooperativeEEENS5_IJNSA_ILi256EEENSA_ILi64EEESG_EEENS_12float_e4m3_tENS5_IJNS4_6LayoutINS5_IJiNS5_IJNSA_ILi2EEEiEEEiEEENS5_IJlNS5_IJSB_SK_EEElEEEEENSJ_INS5_IJNS5_IJSG_iEEESQ_iEEENS5_IJNS5_IJSG_NSA_ILi4096EEEEEENS5_IJSB_lEEElEEEEEEEESI_NS5_IJlSB_lEEENS4_8TiledMMAINS4_8MMA_AtomIJNS4_4SM904GMMA6SPARSE31GMMA_64x64x64_F32E4M3E4M3_SS_TNILNS12_7ScaleInE1ELS15_1ELNS12_9SparseSelE0EEEEEENSJ_INS5_IJSK_SB_SB_EEENS5_IJSB_NSA_ILi0EEES1A_EEEEENS5_IJNS4_10UnderscoreES1D_S1D_EEEEENS4_13SM90_TMA_LOADENS4_14ComposedLayoutINS4_7SwizzleILi1ELi4ELi3EEENS4_25smem_sparse_ptr_flag_bitsILi2ELi8EEENSJ_INS5_IJNS5_IJSB_NSA_ILi8EEEEEENS5_IJSK_NSA_ILi32EEEEEEEEENS5_IJNS5_IJS1A_SG_EEESN_EEEEEEEvNS4_8identityES1G_NS1H_INS1I_ILi2ELi4ELi3EEENS4_18smem_ptr_flag_bitsILi8EEENSJ_INS5_IJS1M_SG_EEENS5_IJSG_SB_EEEEEEEvS1V_EENS_8epilogue10collective6detail29Sm90TmaWarpSpecializedAdapterINS25_15DefaultEpilogueIfNS5_IJSB_llEEES29_NS24_6thread17LinearCombinationIfLi1EffLNS2A_9ScaleType4KindE0ELNS_15FloatRoundStyleE2EfEENS1_15EpilogueDefaultEEEEEvvEEEEvNT_6ParamsE --------------------------
	.section	.nv.info._ZN7cutlass13device_kernelINS_4gemm6kernel13GemmUniversalIN4cute5tupleIJiiiiEEENS1_10collective13CollectiveMmaINS1_43MainloopSm90TmaGmmaWarpSpecializedSparseFP8ILi16ENS5_IJNS4_1CILi1EEESB_SB_EEENS1_35KernelTmaWarpSpecializedCooperativeEEENS5_IJNSA_ILi256EEENSA_ILi64EEESG_EEENS_12float_e4m3_tENS5_IJNS4_6LayoutINS5_IJiNS5_IJNSA_ILi2EEEiEEEiEEENS5_IJlNS5_IJSB_SK_EEElEEEEENSJ_INS5_IJNS5_IJSG_iEEESQ_iEEENS5_IJNS5_IJSG_NSA_ILi4096EEEEEENS5_IJSB_lEEElEEEEEEEESI_NS5_IJlSB_lEEENS4_8TiledMMAINS4_8MMA_AtomIJNS4_4SM904GMMA6SPARSE31GMMA_64x64x64_F32E4M3E4M3_SS_TNILNS12_7ScaleInE1ELS15_1ELNS12_9SparseSelE0EEEEEENSJ_INS5_IJSK_SB_SB_EEENS5_IJSB_NSA_ILi0EEES1A_EEEEENS5_IJNS4_10UnderscoreES1D_S1D_EEEEENS4_13SM90_TMA_LOADENS4_14ComposedLayoutINS4_7SwizzleILi1ELi4ELi3EEENS4_25smem_sparse_ptr_flag_bitsILi2ELi8EEENSJ_INS5_IJNS5_IJSB_NSA_ILi8EEEEEENS5_IJSK_NSA_ILi32EEEEEEEEENS5_IJNS5_IJS1A_SG_EEESN_EEEEEEEvNS4_8identityES1G_NS1H_INS1I_ILi2ELi4ELi3EEENS4_18smem_ptr_flag_bitsILi8EEENSJ_INS5_IJS1M_SG_EEENS5_IJSG_SB_EEEEEEEvS1V_EENS_8epilogue10collective6detail29Sm90TmaWarpSpecializedAdapterINS25_15DefaultEpilogueIfNS5_IJSB_llEEES29_NS24_6thread17LinearCombinationIfLi1EffLNS2A_9ScaleType4KindE0ELNS_15FloatRoundStyleE2EfEENS1_15EpilogueDefaultEEEEEvvEEEEvNT_6ParamsE,"",@"SHT_CUDA_INFO"
	.sectionflags	@""
	.align	4


	//----- nvinfo : EIATTR_CUDA_API_VERSION
	.align		4
        /*0000*/ 	.byte	0x04, 0x37
        /*0002*/ 	.short	(.L_18 - .L_17)
.L_17:
        /*0004*/ 	.word	0x00000082


	//----- nvinfo : EIATTR_KPARAM_INFO
	.align		4
.L_18:
        /*0008*/ 	.byte	0x04, 0x17
        /*000a*/ 	.short	(.L_20 - .L_19)
.L_19:
        /*000c*/ 	.word	0x00000000
        /*0010*/ 	.short	0x0000
        /*0012*/ 	.short	0x0070
        /*0014*/ 	.byte	0x00, 0xf0, 0x01, 0x14


	//----- nvinfo : EIATTR_SPARSE_MMA_MASK
	.align		4
.L_20:
        /*0018*/ 	.byte	0x03, 0x50
        /*001a*/ 	.short	0x0001


	//----- nvinfo : EIATTR_MAXREG_COUNT
	.align		4
        /*001c*/ 	.byte	0x03, 0x1b
        /*001e*/ 	.short	0x00a8


	//----- nvinfo : EIATTR_NUM_BARRIERS
	.align		4
        /*0020*/ 	.byte	0x02, 0x4c
        /*0022*/ 	.byte	0x01
	.zero		1


	//----- nvinfo : EIATTR_MERCURY_ISA_VERSION
	.align		4
        /*0024*/ 	.byte	0x03, 0x5f
        /*0026*/ 	.short	0x0101


	//----- nvinfo : EIATTR_INT_WARP_WIDE_INSTR_OFFSETS
	.align		4
        /*0028*/ 	.byte	0x04, 0x31
        /*002a*/ 	.short	(.L_22 - .L_21)


	//   ....[0]....
.L_21:
        /*002c*/ 	.word	0x000005c0


	//   ....[1]....
        /*0030*/ 	.word	0x000005d0


	//   ....[2]....
        /*0034*/ 	.word	0x000006b0


	//----- nvinfo : EIATTR_COOP_GROUP_MASK_REGIDS
	.align		4
.L_22:
        /*0038*/ 	.byte	0x04, 0x29
        /*003a*/ 	.short	(.L_24 - .L_23)


	//   ....[0]....
.L_23:
        /*003c*/ 	.word	0xffffffff


	//   ....[1]....
        /*0040*/ 	.word	0xffffffff


	//   ....[2]....
        /*0044*/ 	.word	0xffffffff


	//   ....[3]....
        /*0048*/ 	.word	0xffffffff


	//   ....[4]....
        /*004c*/ 	.word	0xffffffff


	//----- nvinfo : EIATTR_COOP_GROUP_INSTR_OFFSETS
	.align		4
.L_24:
        /*0050*/ 	.byte	0x04, 0x28
        /*0052*/ 	.short	(.L_26 - .L_25)


	//   ....[0]....
.L_25:
        /*0054*/ 	.word	0x00000060


	//   ....[1]....
        /*0058*/ 	.word	0x00000070


	//   ....[2]....
        /*005c*/ 	.word	0x00000160


	//   ....[3]....
        /*0060*/ 	.word	0x000004a0


	//   ....[4]....
        /*0064*/ 	.word	0x000011c0


	//----- nvinfo : EIATTR_REG_RECONFIG
	.align		4
.L_26:
        /*0068*/ 	.byte	0x01, 0x54
	.zero		2


	//----- nvinfo : EIATTR_MBARRIER_INSTR_OFFSETS
	.align		4
        /*006c*/ 	.byte	0x04, 0x39
        /*006e*/ 	.short	(.L_28 - .L_27)


	//   ....[0]....
.L_27:
        /*0070*/ 	.word	0x00000280
        /*0074*/ 	.word	0x000000ff
        /*0078*/ 	.word	0x00000000
        /*007c*/ 	.short	0x0100
        /*007e*/ 	.byte	0x08
	.zero		1


	//   ....[1]....
        /*0080*/ 	.word	0x00000290
        /*0084*/ 	.word	0x000000ff
        /*0088*/ 	.word	0x00000080
        /*008c*/ 	.short	0x0100
        /*008e*/ 	.byte	0x08
	.zero		1


	//   ....[2]....
        /*0090*/ 	.word	0x000002a0
        /*0094*/ 	.word	0x000000ff
        /*0098*/ 	.word	0x00000008
        /*009c*/ 	.short	0x0100
        /*009e*/ 	.byte	0x08
	.zero		1


	//   ....[3]....
        /*00a0*/ 	.word	0x000002b0
        /*00a4*/ 	.word	0x000000ff
        /*00a8*/ 	.word	0x00000088
        /*00ac*/ 	.short	0x0100
        /*00ae*/ 	.byte	0x08
	.zero		1


	//   ....[4]....
        /*00b0*/ 	.word	0x000002c0
        /*00b4*/ 	.word	0x000000ff
        /*00b8*/ 	.word	0x00000010
        /*00bc*/ 	.short	0x0100
        /*00be*/ 	.byte	0x08
	.zero		1


	//   ....[5]....
        /*00c0*/ 	.word	0x000002d0
        /*00c4*/ 	.word	0x000000ff
        /*00c8*/ 	.word	0x00000090
        /*00cc*/ 	.short	0x0100
        /*00ce*/ 	.byte	0x08
	.zero		1


	//   ....[6]....
        /*00d0*/ 	.word	0x000002e0
        /*00d4*/ 	.word	0x000000ff
        /*00d8*/ 	.word	0x00000018
        /*00dc*/ 	.short	0x0100
        /*00de*/ 	.byte	0x08
	.zero		1


	//   ....[7]....
        /*00e0*/ 	.word	0x000002f0
        /*00e4*/ 	.word	0x000000ff
        /*00e8*/ 	.word	0x00000098
        /*00ec*/ 	.short	0x0100
        /*00ee*/ 	.byte	0x08
	.zero		1


	//   ....[8]....
        /*00f0*/ 	.word	0x00000300
        /*00f4*/ 	.word	0x000000ff
        /*00f8*/ 	.word	0x00000020
        /*00fc*/ 	.short	0x0100
        /*00fe*/ 	.byte	0x08
	.zero		1


	//   ....[9]....
        /*0100*/ 	.word	0x00000310
        /*0104*/ 	.word	0x000000ff
        /*0108*/ 	.word	0x000000a0
        /*010c*/ 	.short	0x0100
        /*010e*/ 	.byte	0x08
	.zero		1


	//   ....[10]....
        /*0110*/ 	.word	0x00000320
        /*0114*/ 	.word	0x000000ff
        /*0118*/ 	.word	0x00000028
        /*011c*/ 	.short	0x0100
        /*011e*/ 	.byte	0x08
	.zero		1


	//   ....[11]....
        /*0120*/ 	.word	0x00000330
        /*0124*/ 	.word	0x000000ff
        /*0128*/ 	.word	0x000000a8
        /*012c*/ 	.short	0x0100
        /*012e*/ 	.byte	0x08
	.zero		1


	//   ....[12]....
        /*0130*/ 	.word	0x00000340
        /*0134*/ 	.word	0x000000ff
        /*0138*/ 	.word	0x00000030
        /*013c*/ 	.short	0x0100
        /*013e*/ 	.byte	0x08
	.zero		1


	//   ....[13]....
        /*0140*/ 	.word	0x00000350
        /*0144*/ 	.word	0x000000ff
        /*0148*/ 	.word	0x000000b0
        /*014c*/ 	.short	0x0100
        /*014e*/ 	.byte	0x08
	.zero		1


	//   ....[14]....
        /*0150*/ 	.word	0x00000360
        /*0154*/ 	.word	0x000000ff
        /*0158*/ 	.word	0x00000038
        /*015c*/ 	.short	0x0100
        /*015e*/ 	.byte	0x08
	.zero		1


	//   ....[15]....
        /*0160*/ 	.word	0x00000370
        /*0164*/ 	.word	0x000000ff
        /*0168*/ 	.word	0x000000b8
        /*016c*/ 	.short	0x0100
        /*016e*/ 	.byte	0x08
	.zero		1


	//   ....[16]....
        /*0170*/ 	.word	0x00000380
        /*0174*/ 	.word	0x000000ff
        /*0178*/ 	.word	0x00000040
        /*017c*/ 	.short	0x0100
        /*017e*/ 	.byte	0x08
	.zero		1


	//   ....[17]....
        /*0180*/ 	.word	0x00000390
        /*0184*/ 	.word	0x000000ff
        /*0188*/ 	.word	0x000000c0
        /*018c*/ 	.short	0x0100
        /*018e*/ 	.byte	0x08
	.zero		1


	//   ....[18]....
        /*0190*/ 	.word	0x000003a0
        /*0194*/ 	.word	0x000000ff
        /*0198*/ 	.word	0x00000048
        /*019c*/ 	.short	0x0100
        /*019e*/ 	.byte	0x08
	.zero		1


	//   ....[19]....
        /*01a0*/ 	.word	0x000003b0
        /*01a4*/ 	.word	0x000000ff
        /*01a8*/ 	.word	0x000000c8
        /*01ac*/ 	.short	0x0100
        /*01ae*/ 	.byte	0x08
	.zero		1


	//   ....[20]....
        /*01b0*/ 	.word	0x000003c0
        /*01b4*/ 	.word	0x000000ff
        /*01b8*/ 	.word	0x00000050
        /*01bc*/ 	.short	0x0100
        /*01be*/ 	.byte	0x08
	.zero		1


	//   ....[21]....
        /*01c0*/ 	.word	0x000003d0
        /*01c4*/ 	.word	0x000000ff
        /*01c8*/ 	.word	0x000000d0
        /*01cc*/ 	.short	0x0100
        /*01ce*/ 	.byte	0x08
	.zero		1


	//   ....[22]....
        /*01d0*/ 	.word	0x000003e0
        /*01d4*/ 	.word	0x000000ff
        /*01d8*/ 	.word	0x00000058
        /*01dc*/ 	.short	0x0100
        /*01de*/ 	.byte	0x08
	.zero		1


	//   ....[23]....
        /*01e0*/ 	.word	0x000003f0
        /*01e4*/ 	.word	0x000000ff
        /*01e8*/ 	.word	0x000000d8
        /*01ec*/ 	.short	0x0100
        /*01ee*/ 	.byte	0x08
	.zero		1


	//   ....[24]....
        /*01f0*/ 	.word	0x00000400
        /*01f4*/ 	.word	0x000000ff
        /*01f8*/ 	.word	0x00000060
        /*01fc*/ 	.short	0x0100
        /*01fe*/ 	.byte	0x08
	.zero		1


	//   ....[25]....
        /*0200*/ 	.word	0x00000410
        /*0204*/ 	.word	0x000000ff
        /*0208*/ 	.word	0x000000e0
        /*020c*/ 	.short	0x0100
        /*020e*/ 	.byte	0x08
	.zero		1


	//   ....[26]....
        /*0210*/ 	.word	0x00000420
        /*0214*/ 	.word	0x000000ff
        /*0218*/ 	.word	0x00000068
        /*021c*/ 	.short	0x0100
        /*021e*/ 	.byte	0x08
	.zero		1


	//   ....[27]....
        /*0220*/ 	.word	0x00000430
        /*0224*/ 	.word	0x000000ff
        /*0228*/ 	.word	0x000000e8
        /*022c*/ 	.short	0x0100
        /*022e*/ 	.byte	0x08
	.zero		1


	//   ....[28]....
        /*0230*/ 	.word	0x00000440
        /*0234*/ 	.word	0x000000ff
        /*0238*/ 	.word	0x00000070
        /*023c*/ 	.short	0x0100
        /*023e*/ 	.byte	0x08
	.zero		1


	//   ....[29]....
        /*0240*/ 	.word	0x00000450
        /*0244*/ 	.word	0x000000ff
        /*0248*/ 	.word	0x000000f0
        /*024c*/ 	.short	0x0100
        /*024e*/ 	.byte	0x08
	.zero		1


	//   ....[30]....
        /*0250*/ 	.word	0x00000460
        /*0254*/ 	.word	0x000000ff
        /*0258*/ 	.word	0x00000078
        /*025c*/ 	.short	0x0100
        /*025e*/ 	.byte	0x08
	.zero		1


	//   ....[31]....
        /*0260*/ 	.word	0x00000470
        /*0264*/ 	.word	0x000000ff
        /*0268*/ 	.word	0x000000f8
        /*026c*/ 	.short	0x0100
        /*026e*/ 	.byte	0x08
	.zero		1


	//   ....[32]....
        /*0270*/ 	.word	0x00000720
        /*0274*/ 	.word	0x000000ff
        /*0278*/ 	.word	0x00000110
        /*027c*/ 	.short	0x0100
        /*027e*/ 	.byte	0x06
	.zero		1


	//   ....[33]....
        /*0280*/ 	.word	0x00000780
        /*0284*/ 	.word	0x000000ff
        /*0288*/ 	.word	0x00000118
        /*028c*/ 	.short	0x0100
        /*028e*/ 	.byte	0x06
	.zero		1


	//   ....[34]....
        /*0290*/ 	.word	0x00001930
        /*0294*/ 	.word	0x000000ff
        /*0298*/ 	.word	0x00000000
        /*029c*/ 	.short	0x010a
        /*029e*/ 	.byte	0x0c
	.zero		1


	//   ....[35]....
        /*02a0*/ 	.word	0x00001a10
        /*02a4*/ 	.word	0x000000ff
        /*02a8*/ 	.word	0x00000000
        /*02ac*/ 	.short	0x010a
        /*02ae*/ 	.byte	0x0c
	.zero		1


	//   ....[36]....
        /*02b0*/ 	.word	0x00002040
        /*02b4*/ 	.word	0x000000ff
        /*02b8*/ 	.word	0x00000000
        /*02bc*/ 	.short	0x0101
        /*02be*/ 	.byte	0x07
	.zero		1


	//   ....[37]....
        /*02c0*/ 	.word	0x000081a0
        /*02c4*/ 	.word	0x00000014
        /*02c8*/ 	.word	0x00000080
        /*02cc*/ 	.short	0x010a
        /*02ce*/ 	.byte	0x3f
	.zero		1


	//   ....[38]....
        /*02d0*/ 	.word	0x00008620
        /*02d4*/ 	.word	0x00000006
        /*02d8*/ 	.word	0x00000118
        /*02dc*/ 	.short	0x0101
        /*02de*/ 	.byte	0x3f
	.zero		1


	//   ....[39]....
        /*02e0*/ 	.word	0x00008d30
        /*02e4*/ 	.word	0x00000005
        /*02e8*/ 	.word	0x00000000
        /*02ec*/ 	.short	0x010a
        /*02ee*/ 	.byte	0x3f
	.zero		1


	//   ....[40]....
        /*02f0*/ 	.word	0x00008db0
        /*02f4*/ 	.word	0x00000007
        /*02f8*/ 	.word	0x00000000
        /*02fc*/ 	.short	0x010a
        /*02fe*/ 	.byte	0x3f
	.zero		1


	//   ....[41]....
        /*0300*/ 	.word	0x00008e40
        /*0304*/ 	.word	0x00000006
        /*0308*/ 	.word	0x00000000
        /*030c*/ 	.short	0x010a
        /*030e*/ 	.byte	0x3f
	.zero		1


	//   ....[42]....
        /*0310*/ 	.word	0x00008ed0
        /*0314*/ 	.word	0x00000007
        /*0318*/ 	.word	0x00000000
        /*031c*/ 	.short	0x010a
        /*031e*/ 	.byte	0x3f
	.zero		1


	//   ....[43]....
        /*0320*/ 	.word	0x00008f60
        /*0324*/ 	.word	0x00000006
        /*0328*/ 	.word	0x00000000
        /*032c*/ 	.short	0x010a
        /*032e*/ 	.byte	0x3f
	.zero		1


	//   ....[44]....
        /*0330*/ 	.word	0x00008ff0
        /*0334*/ 	.word	0x00000007
        /*0338*/ 	.word	0x00000000
        /*033c*/ 	.short	0x010a
        /*033e*/ 	.byte	0x3f
	.zero		1


	//   ....[45]....
        /*0340*/ 	.word	0x00009080
        /*0344*/ 	.word	0x00000006
        /*0348*/ 	.word	0x00000000
        /*034c*/ 	.short	0x010a
        /*034e*/ 	.byte	0x3f
	.zero		1


	//   ....[46]....
        /*0350*/ 	.word	0x00009110
        /*0354*/ 	.word	0x00000007
        /*0358*/ 	.word	0x00000000
        /*035c*/ 	.short	0x010a
        /*035e*/ 	.byte	0x3f
	.zero		1


	//   ....[47]....
        /*0360*/ 	.word	0x000091a0
        /*0364*/ 	.word	0x00000006
        /*0368*/ 	.word	0x00000000
        /*036c*/ 	.short	0x010a
        /*036e*/ 	.byte	0x3f
	.zero		1


	//   ....[48]....
        /*0370*/ 	.word	0x00009230
        /*0374*/ 	.word	0x00000007
        /*0378*/ 	.word	0x00000000
        /*037c*/ 	.short	0x010a
        /*037e*/ 	.byte	0x3f
	.zero		1


	//   ....[49]....
        /*0380*/ 	.word	0x000092c0
        /*0384*/ 	.word	0x00000006
        /*0388*/ 	.word	0x00000000
        /*038c*/ 	.short	0x010a
        /*038e*/ 	.byte	0x3f
	.zero		1


	//   ....[50]....
        /*0390*/ 	.word	0x00009350
        /*0394*/ 	.word	0x00000007
        /*0398*/ 	.word	0x00000000
        /*039c*/ 	.short	0x010a
        /*039e*/ 	.byte	0x3f
	.zero		1


	//   ....[51]....
        /*03a0*/ 	.word	0x000093e0
        /*03a4*/ 	.word	0x00000006
        /*03a8*/ 	.word	0x00000000
        /*03ac*/ 	.short	0x010a
        /*03ae*/ 	.byte	0x3f
	.zero		1


	//   ....[52]....
        /*03b0*/ 	.word	0x00009470
        /*03b4*/ 	.word	0x00000007
        /*03b8*/ 	.word	0x00000000
        /*03bc*/ 	.short	0x010a
        /*03be*/ 	.byte	0x3f
	.zero		1


	//   ....[53]....
        /*03c0*/ 	.word	0x00009500
        /*03c4*/ 	.word	0x00000006
        /*03c8*/ 	.word	0x00000000
        /*03cc*/ 	.short	0x010a
        /*03ce*/ 	.byte	0x3f
	.zero		1


	//   ....[54]....
        /*03d0*/ 	.word	0x00009590
        /*03d4*/ 	.word	0x00000003
        /*03d8*/ 	.word	0x00000000
        /*03dc*/ 	.short	0x010a
        /*03de*/ 	.byte	0x3f
	.zero		1


	//   ....[55]....
        /*03e0*/ 	.word	0x00009600
        /*03e4*/ 	.word	0x0000000b
        /*03e8*/ 	.word	0x00000000
        /*03ec*/ 	.short	0x010a
        /*03ee*/ 	.byte	0x3f
	.zero		1


	//   ....[56]....
        /*03f0*/ 	.word	0x000096d0
        /*03f4*/ 	.word	0x00000014
        /*03f8*/ 	.word	0x00000080
        /*03fc*/ 	.short	0x010a
        /*03fe*/ 	.byte	0x3f
	.zero		1


	//   ....[57]....
        /*0400*/ 	.word	0x000097b0
        /*0404*/ 	.word	0x00000005
        /*0408*/ 	.word	0x00000000
        /*040c*/ 	.short	0x010a
        /*040e*/ 	.byte	0x3f
	.zero		1


	//   ....[58]....
        /*0410*/ 	.word	0x00009800
        /*0414*/ 	.word	0x00000007
        /*0418*/ 	.word	0x00000000
        /*041c*/ 	.short	0x010a
        /*041e*/ 	.byte	0x3f
	.zero		1


	//   ....[59]....
        /*0420*/ 	.word	0x00009850
        /*0424*/ 	.word	0x00000006
        /*0428*/ 	.word	0x00000000
        /*042c*/ 	.short	0x010a
        /*042e*/ 	.byte	0x3f
	.zero		1


	//   ....[60]....
        /*0430*/ 	.word	0x000098a0
        /*0434*/ 	.word	0x00000007
        /*0438*/ 	.word	0x00000000
        /*043c*/ 	.short	0x010a
        /*043e*/ 	.byte	0x3f
	.zero		1


	//   ....[61]....
        /*0440*/ 	.word	0x000098f0
        /*0444*/ 	.word	0x00000006
        /*0448*/ 	.word	0x00000000
        /*044c*/ 	.short	0x010a
        /*044e*/ 	.byte	0x3f
	.zero		1


	//   ....[62]....
        /*0450*/ 	.word	0x00009940
        /*0454*/ 	.word	0x00000007
        /*0458*/ 	.word	0x00000000
        /*045c*/ 	.short	0x010a
        /*045e*/ 	.byte	0x3f
	.zero		1


	//   ....[63]....
        /*0460*/ 	.word	0x00009990
        /*0464*/ 	.word	0x00000006
        /*0468*/ 	.word	0x00000000
        /*046c*/ 	.short	0x010a
        /*046e*/ 	.byte	0x3f
	.zero		1


	//   ....[64]....
        /*0470*/ 	.word	0x000099e0
        /*0474*/ 	.word	0x00000007
        /*0478*/ 	.word	0x00000000
        /*047c*/ 	.short	0x010a
        /*047e*/ 	.byte	0x3f
	.zero		1


	//   ....[65]....
        /*0480*/ 	.word	0x00009a30
        /*0484*/ 	.word	0x00000006
        /*0488*/ 	.word	0x00000000
        /*048c*/ 	.short	0x010a
        /*048e*/ 	.byte	0x3f
	.zero		1


	//   ....[66]....
        /*0490*/ 	.word	0x00009a80
        /*0494*/ 	.word	0x00000007
        /*0498*/ 	.word	0x00000000
        /*049c*/ 	.short	0x010a
        /*049e*/ 	.byte	0x3f
	.zero		1


	//   ....[67]....
        /*04a0*/ 	.word	0x00009ad0
        /*04a4*/ 	.word	0x00000006
        /*04a8*/ 	.word	0x00000000
        /*04ac*/ 	.short	0x010a
        /*04ae*/ 	.byte	0x3f
	.zero		1


	//   ....[68]....
        /*04b0*/ 	.word	0x00009b20
        /*04b4*/ 	.word	0x00000007
        /*04b8*/ 	.word	0x00000000
        /*04bc*/ 	.short	0x010a
        /*04be*/ 	.byte	0x3f
	.zero		1


	//   ....[69]....
        /*04c0*/ 	.word	0x00009b70
        /*04c4*/ 	.word	0x00000006
        /*04c8*/ 	.word	0x00000000
        /*04cc*/ 	.short	0x010a
        /*04ce*/ 	.byte	0x3f
	.zero		1


	//   ....[70]....
        /*04d0*/ 	.word	0x00009bc0
        /*04d4*/ 	.word	0x00000007
        /*04d8*/ 	.word	0x00000000
        /*04dc*/ 	.short	0x010a
        /*04de*/ 	.byte	0x3f
	.zero		1


	//   ....[71]....
        /*04e0*/ 	.word	0x00009c10
        /*04e4*/ 	.word	0x00000006
        /*04e8*/ 	.word	0x00000000
        /*04ec*/ 	.short	0x010a
        /*04ee*/ 	.byte	0x3f
	.zero		1


	//----- nvinfo : EIATTR_NUM_MBARRIERS
	.align		4
.L_28:
        /*04f0*/ 	.byte	0x03, 0x38
        /*04f2*/ 	.short	0x0022


	//----- nvinfo : EIATTR_EXIT_INSTR_OFFSETS
	.align		4
        /*04f4*/ 	.byte	0x04, 0x1c
        /*04f6*/ 	.short	(.L_30 - .L_29)


	//   ....[0]....
.L_29:
        /*04f8*/ 	.word	0x000007d0


	//   ....[1]....
        /*04fc*/ 	.word	0x00001080


	//   ....[2]....
        /*0500*/ 	.word	0x00007800


	//   ....[3]....
        /*0504*/ 	.word	0x00007e30


	//   ....[4]....
        /*0508*/ 	.word	0x000095e0


	//----- nvinfo : EIATTR_MAX_THREADS
	.align		4
.L_30:
        /*050c*/ 	.byte	0x04, 0x05
        /*050e*/ 	.short	(.L_32 - .L_31)
.L_31:
        /*0510*/ 	.word	0x00000180
        /*0514*/ 	.word	0x00000001
        /*0518*/ 	.word	0x00000001


	//----- nvinfo : EIATTR_CRS_STACK_SIZE
	.align		4
.L_32:
        /*051c*/ 	.byte	0x04, 0x1e
        /*051e*/ 	.short	(.L_34 - .L_33)
.L_33:
        /*0520*/ 	.word	0x00000000


	//----- nvinfo : EIATTR_CBANK_PARAM_SIZE
	.align		4
.L_34:
        /*0524*/ 	.byte	0x03, 0x19
        /*0526*/ 	.short	0x0570


	//----- nvinfo : EIATTR_PARAM_CBANK
	.align		4
        /*0528*/ 	.byte	0x04, 0x0a
        /*052a*/ 	.short	(.L_36 - .L_35)
	.align		4
.L_35:
        /*052c*/ 	.word	index@(.nv.constant0._ZN7cutlass13device_kernelINS_4gemm6kernel13GemmUniversalIN4cute5tupleIJiiiiEEENS1_10collective13CollectiveMmaINS1_43MainloopSm90TmaGmmaWarpSpecializedSparseFP8ILi16ENS5_IJNS4_1CILi1EEESB_SB_EEENS1_35KernelTmaWarpSpecializedCooperativeEEENS5_IJNSA_ILi256EEENSA_ILi64EEESG_EEENS_12float_e4m3_tENS5_IJNS4_6LayoutINS5_IJiNS5_IJNSA_ILi2EEEiEEEiEEENS5_IJlNS5_IJSB_SK_EEElEEEEENSJ_INS5_IJNS5_IJSG_iEEESQ_iEEENS5_IJNS5_IJSG_NSA_ILi4096EEEEEENS5_IJSB_lEEElEEEEEEEESI_NS5_IJlSB_lEEENS4_8TiledMMAINS4_8MMA_AtomIJNS4_4SM904GMMA6SPARSE31GMMA_64x64x64_F32E4M3E4M3_SS_TNILNS12_7ScaleInE1ELS15_1ELNS12_9SparseSelE0EEEEEENSJ_INS5_IJSK_SB_SB_EEENS5_IJSB_NSA_ILi0EEES1A_EEEEENS5_IJNS4_10UnderscoreES1D_S1D_EEEEENS4_13SM90_TMA_LOADENS4_14ComposedLayoutINS4_7SwizzleILi1ELi4ELi3EEENS4_25smem_sparse_ptr_flag_bitsILi2ELi8EEENSJ_INS5_IJNS5_IJSB_NSA_ILi8EEEEEENS5_IJSK_NSA_ILi32EEEEEEEEENS5_IJNS5_IJS1A_SG_EEESN_EEEEEEEvNS4_8identityES1G_NS1H_INS1I_ILi2ELi4ELi3EEENS4_18smem_ptr_flag_bitsILi8EEENSJ_INS5_IJS1M_SG_EEENS5_IJSG_SB_EEEEEEEvS1V_EENS_8epilogue10collective6detail29Sm90TmaWarpSpecializedAdapterINS25_15DefaultEpilogueIfNS5_IJSB_llEEES29_NS24_6thread17LinearCombinationIfLi1EffLNS2A_9ScaleType4KindE0ELNS_15FloatRoundStyleE2EfEENS1_15EpilogueDefaultEEEEEvvEEEEvNT_6ParamsE)
        /*0530*/ 	.short	0x0210
        /*0532*/ 	.short	0x0570


	//----- nvinfo : EIATTR_SW_WAR
	.align		4
.L_36:
        /*0534*/ 	.byte	0x04, 0x36
        /*0536*/ 	.short	(.L_38 - .L_37)
.L_37:
        /*0538*/ 	.word	0x00000008
.L_38:


//--------------------- .nv.callgraph             --------------------------
	.section	.nv.callgraph,"",@"SHT_CUDA_CALLGRAPH"
	.align	4
	.sectionentsize	8
	.align		4
        /*0000*/ 	.word	0x00000000
	.align		4
        /*0004*/ 	.word	0xffffffff
	.align		4
        /*0008*/ 	.word	0x00000000
	.align		4
        /*000c*/ 	.word	0xfffffffe
	.align		4
        /*0010*/ 	.word	0x00000000
	.align		4
        /*0014*/ 	.word	0xfffffffd
	.align		4
        /*0018*/ 	.word	0x00000000
	.align		4
        /*001c*/ 	.word	0xfffffffc


//--------------------- .nv.constant4             --------------------------
	.section	.nv.constant4,"a",@progbits
	.align	8
	.align		8
.nv.constant4:
        /*0000*/ 	.dword	_ZN39_INTERNAL_1667171e_4_k_cu_cfeae0a3_26714cuda3std3__45__cpo5beginE
	.align		8
        /*0008*/ 	.dword	_ZN39_INTERNAL_1667171e_4_k_cu_cfeae0a3_26714cuda3std3__45__cpo3endE
	.align		8
        /*0010*/ 	.dword	_ZN39_INTERNAL_1667171e_4_k_cu_cfeae0a3_26714cuda3std3__45__cpo6cbeginE
	.align		8
        /*0018*/ 	.dword	_ZN39_INTERNAL_1667171e_4_k_cu_cfeae0a3_26714cuda3std3__45__cpo4cendE
	.align		8
        /*0020*/ 	.dword	_ZN39_INTERNAL_1667171e_4_k_cu_cfeae0a3_26714cuda3std3__441_GLOBAL__N__1667171e_4_k_cu_cfeae0a3_26716ignoreE
	.align		8
        /*0028*/ 	.dword	_ZN39_INTERNAL_1667171e_4_k_cu_cfeae0a3_26714cuda3std3__419piecewise_constructE
	.align		8
        /*0030*/ 	.dword	_ZN39_INTERNAL_1667171e_4_k_cu_cfeae0a3_26714cuda3std3__48in_placeE
	.align		8
        /*0038*/ 	.dword	_ZN39_INTERNAL_1667171e_4_k_cu_cfeae0a3_26714cuda3std6ranges3__45__cpo4swapE
	.align		8
        /*0040*/ 	.dword	_ZN39_INTERNAL_1667171e_4_k_cu_cfeae0a3_26714cuda3std6ranges3__45__cpo9iter_moveE
	.align		8
        /*0048*/ 	.dword	_ZN39_INTERNAL_1667171e_4_k_cu_cfeae0a3_26714cute7productE
	.align		8
        /*0050*/ 	.dword	_ZN39_INTERNAL_1667171e_4_k_cu_cfeae0a3_26714cute1_E


//--------------------- .text._ZN7cutlass13device_kernelINS_4gemm6kernel13GemmUniversalIN4cute5tupleIJiiiiEEENS1_10collective13CollectiveMmaINS1_43MainloopSm90TmaGmmaWarpSpecializedSparseFP8ILi16ENS5_IJNS4_1CILi1EEESB_SB_EEENS1_35KernelTmaWarpSpecializedCooperativeEEENS5_IJNSA_ILi256EEENSA_ILi64EEESG_EEENS_12float_e4m3_tENS5_IJNS4_6LayoutINS5_IJiNS5_IJNSA_ILi2EEEiEEEiEEENS5_IJlNS5_IJSB_SK_EEElEEEEENSJ_INS5_IJNS5_IJSG_iEEESQ_iEEENS5_IJNS5_IJSG_NSA_ILi4096EEEEEENS5_IJSB_lEEElEEEEEEEESI_NS5_IJlSB_lEEENS4_8TiledMMAINS4_8MMA_AtomIJNS4_4SM904GMMA6SPARSE31GMMA_64x64x64_F32E4M3E4M3_SS_TNILNS12_7ScaleInE1ELS15_1ELNS12_9SparseSelE0EEEEEENSJ_INS5_IJSK_SB_SB_EEENS5_IJSB_NSA_ILi0EEES1A_EEEEENS5_IJNS4_10UnderscoreES1D_S1D_EEEEENS4_13SM90_TMA_LOADENS4_14ComposedLayoutINS4_7SwizzleILi1ELi4ELi3EEENS4_25smem_sparse_ptr_flag_bitsILi2ELi8EEENSJ_INS5_IJNS5_IJSB_NSA_ILi8EEEEEENS5_IJSK_NSA_ILi32EEEEEEEEENS5_IJNS5_IJS1A_SG_EEESN_EEEEEEEvNS4_8identityES1G_NS1H_INS1I_ILi2ELi4ELi3EEENS4_18smem_ptr_flag_bitsILi8EEENSJ_INS5_IJS1M_SG_EEENS5_IJSG_SB_EEEEEEEvS1V_EENS_8epilogue10collective6detail29Sm90TmaWarpSpecializedAdapterINS25_15DefaultEpilogueIfNS5_IJSB_llEEES29_NS24_6thread17LinearCombinationIfLi1EffLNS2A_9ScaleType4KindE0ELNS_15FloatRoundStyleE2EfEENS1_15EpilogueDefaultEEEEEvvEEEEvNT_6ParamsE --------------------------
	.section	.text._ZN7cutlass13device_kernelINS_4gemm6kernel13GemmUniversalIN4cute5tupleIJiiiiEEENS1_10collective13CollectiveMmaINS1_43MainloopSm90TmaGmmaWarpSpecializedSparseFP8ILi16ENS5_IJNS4_1CILi1EEESB_SB_EEENS1_35KernelTmaWarpSpecializedCooperativeEEENS5_IJNSA_ILi256EEENSA_ILi64EEESG_EEENS_12float_e4m3_tENS5_IJNS4_6LayoutINS5_IJiNS5_IJNSA_ILi2EEEiEEEiEEENS5_IJlNS5_IJSB_SK_EEElEEEEENSJ_INS5_IJNS5_IJSG_iEEESQ_iEEENS5_IJNS5_IJSG_NSA_ILi4096EEEEEENS5_IJSB_lEEElEEEEEEEESI_NS5_IJlSB_lEEENS4_8TiledMMAINS4_8MMA_AtomIJNS4_4SM904GMMA6SPARSE31GMMA_64x64x64_F32E4M3E4M3_SS_TNILNS12_7ScaleInE1ELS15_1ELNS12_9SparseSelE0EEEEEENSJ_INS5_IJSK_SB_SB_EEENS5_IJSB_NSA_ILi0EEES1A_EEEEENS5_IJNS4_10UnderscoreES1D_S1D_EEEEENS4_13SM90_TMA_LOADENS4_14ComposedLayoutINS4_7SwizzleILi1ELi4ELi3EEENS4_25smem_sparse_ptr_flag_bitsILi2ELi8EEENSJ_INS5_IJNS5_IJSB_NSA_ILi8EEEEEENS5_IJSK_NSA_ILi32EEEEEEEEENS5_IJNS5_IJS1A_SG_EEESN_EEEEEEEvNS4_8identityES1G_NS1H_INS1I_ILi2ELi4ELi3EEENS4_18smem_ptr_flag_bitsILi8EEENSJ_INS5_IJS1M_SG_EEENS5_IJSG_SB_EEEEEEEvS1V_EENS_8epilogue10collective6detail29Sm90TmaWarpSpecializedAdapterINS25_15DefaultEpilogueIfNS5_IJSB_llEEES29_NS24_6thread17LinearCombinationIfLi1EffLNS2A_9ScaleType4KindE0ELNS_15FloatRoundStyleE2EfEENS1_15EpilogueDefaultEEEEEvvEEEEvNT_6ParamsE,"ax",@progbits
	.align	128
.text._ZN7cutlass13device_kernelINS_4gemm6kernel13GemmUniversalIN4cute5tupleIJiiiiEEENS1_10collective13CollectiveMmaINS1_43MainloopSm90TmaGmmaWarpSpecializedSparseFP8ILi16ENS5_IJNS4_1CILi1EEESB_SB_EEENS1_35KernelTmaWarpSpecializedCooperativeEEENS5_IJNSA_ILi256EEENSA_ILi64EEESG_EEENS_12float_e4m3_tENS5_IJNS4_6LayoutINS5_IJiNS5_IJNSA_ILi2EEEiEEEiEEENS5_IJlNS5_IJSB_SK_EEElEEEEENSJ_INS5_IJNS5_IJSG_iEEESQ_iEEENS5_IJNS5_IJSG_NSA_ILi4096EEEEEENS5_IJSB_lEEElEEEEEEEESI_NS5_IJlSB_lEEENS4_8TiledMMAINS4_8MMA_AtomIJNS4_4SM904GMMA6SPARSE31GMMA_64x64x64_F32E4M3E4M3_SS_TNILNS12_7ScaleInE1ELS15_1ELNS12_9SparseSelE0EEEEEENSJ_INS5_IJSK_SB_SB_EEENS5_IJSB_NSA_ILi0EEES1A_EEEEENS5_IJNS4_10UnderscoreES1D_S1D_EEEEENS4_13SM90_TMA_LOADENS4_14ComposedLayoutINS4_7SwizzleILi1ELi4ELi3EEENS4_25smem_sparse_ptr_flag_bitsILi2ELi8EEENSJ_INS5_IJNS5_IJSB_NSA_ILi8EEEEEENS5_IJSK_NSA_ILi32EEEEEEEEENS5_IJNS5_IJS1A_SG_EEESN_EEEEEEEvNS4_8identityES1G_NS1H_INS1I_ILi2ELi4ELi3EEENS4_18smem_ptr_flag_bitsILi8EEENSJ_INS5_IJS1M_SG_EEENS5_IJSG_SB_EEEEEEEvS1V_EENS_8epilogue10collective6detail29Sm90TmaWarpSpecializedAdapterINS25_15DefaultEpilogueIfNS5_IJSB_llEEES29_NS24_6thread17LinearCombinationIfLi1EffLNS2A_9ScaleType4KindE0ELNS_15FloatRoundStyleE2EfEENS1_15EpilogueDefaultEEEEEvvEEEEvNT_6ParamsE:
        .type           _ZN7cutlass13device_kernelINS_4gemm6kernel13GemmUniversalIN4cute5tupleIJiiiiEEENS1_10collective13CollectiveMmaINS1_43MainloopSm90TmaGmmaWarpSpecializedSparseFP8ILi16ENS5_IJNS4_1CILi1EEESB_SB_EEENS1_35KernelTmaWarpSpecializedCooperativeEEENS5_IJNSA_ILi256EEENSA_ILi64EEESG_EEENS_12float_e4m3_tENS5_IJNS4_6LayoutINS5_IJiNS5_IJNSA_ILi2EEEiEEEiEEENS5_IJlNS5_IJSB_SK_EEElEEEEENSJ_INS5_IJNS5_IJSG_iEEESQ_iEEENS5_IJNS5_IJSG_NSA_ILi4096EEEEEENS5_IJSB_lEEElEEEEEEEESI_NS5_IJlSB_lEEENS4_8TiledMMAINS4_8MMA_AtomIJNS4_4SM904GMMA6SPARSE31GMMA_64x64x64_F32E4M3E4M3_SS_TNILNS12_7ScaleInE1ELS15_1ELNS12_9SparseSelE0EEEEEENSJ_INS5_IJSK_SB_SB_EEENS5_IJSB_NSA_ILi0EEES1A_EEEEENS5_IJNS4_10UnderscoreES1D_S1D_EEEEENS4_13SM90_TMA_LOADENS4_14ComposedLayoutINS4_7SwizzleILi1ELi4ELi3EEENS4_25smem_sparse_ptr_flag_bitsILi2ELi8EEENSJ_INS5_IJNS5_IJSB_NSA_ILi8EEEEEENS5_IJSK_NSA_ILi32EEEEEEEEENS5_IJNS5_IJS1A_SG_EEESN_EEEEEEEvNS4_8identityES1G_NS1H_INS1I_ILi2ELi4ELi3EEENS4_18smem_ptr_flag_bitsILi8EEENSJ_INS5_IJS1M_SG_EEENS5_IJSG_SB_EEEEEEEvS1V_EENS_8epilogue10collective6detail29Sm90TmaWarpSpecializedAdapterINS25_15DefaultEpilogueIfNS5_IJSB_llEEES29_NS24_6thread17LinearCombinationIfLi1EffLNS2A_9ScaleType4KindE0ELNS_15FloatRoundStyleE2EfEENS1_15EpilogueDefaultEEEEEvvEEEEvNT_6ParamsE,@function
        .size           _ZN7cutlass13device_kernelINS_4gemm6kernel13GemmUniversalIN4cute5tupleIJiiiiEEENS1_10collective13CollectiveMmaINS1_43MainloopSm90TmaGmmaWarpSpecializedSparseFP8ILi16ENS5_IJNS4_1CILi1EEESB_SB_EEENS1_35KernelTmaWarpSpecializedCooperativeEEENS5_IJNSA_ILi256EEENSA_ILi64EEESG_EEENS_12float_e4m3_tENS5_IJNS4_6LayoutINS5_IJiNS5_IJNSA_ILi2EEEiEEEiEEENS5_IJlNS5_IJSB_SK_EEElEEEEENSJ_INS5_IJNS5_IJSG_iEEESQ_iEEENS5_IJNS5_IJSG_NSA_ILi4096EEEEEENS5_IJSB_lEEElEEEEEEEESI_NS5_IJlSB_lEEENS4_8TiledMMAINS4_8MMA_AtomIJNS4_4SM904GMMA6SPARSE31GMMA_64x64x64_F32E4M3E4M3_SS_TNILNS12_7ScaleInE1ELS15_1ELNS12_9SparseSelE0EEEEEENSJ_INS5_IJSK_SB_SB_EEENS5_IJSB_NSA_ILi0EEES1A_EEEEENS5_IJNS4_10UnderscoreES1D_S1D_EEEEENS4_13SM90_TMA_LOADENS4_14ComposedLayoutINS4_7SwizzleILi1ELi4ELi3EEENS4_25smem_sparse_ptr_flag_bitsILi2ELi8EEENSJ_INS5_IJNS5_IJSB_NSA_ILi8EEEEEENS5_IJSK_NSA_ILi32EEEEEEEEENS5_IJNS5_IJS1A_SG_EEESN_EEEEEEEvNS4_8identityES1G_NS1H_INS1I_ILi2ELi4ELi3EEENS4_18smem_ptr_flag_bitsILi8EEENSJ_INS5_IJS1M_SG_EEENS5_IJSG_SB_EEEEEEEvS1V_EENS_8epilogue10collective6detail29Sm90TmaWarpSpecializedAdapterINS25_15DefaultEpilogueIfNS5_IJSB_llEEES29_NS24_6thread17LinearCombinationIfLi1EffLNS2A_9ScaleType4KindE0ELNS_15FloatRoundStyleE2EfEENS1_15EpilogueDefaultEEEEEvvEEEEvNT_6ParamsE,(.L_x_212 - _ZN7cutlass13device_kernelINS_4gemm6kernel13GemmUniversalIN4cute5tupleIJiiiiEEENS1_10collective13CollectiveMmaINS1_43MainloopSm90TmaGmmaWarpSpecializedSparseFP8ILi16ENS5_IJNS4_1CILi1EEESB_SB_EEENS1_35KernelTmaWarpSpecializedCooperativeEEENS5_IJNSA_ILi256EEENSA_ILi64EEESG_EEENS_12float_e4m3_tENS5_IJNS4_6LayoutINS5_IJiNS5_IJNSA_ILi2EEEiEEEiEEENS5_IJlNS5_IJSB_SK_EEElEEEEENSJ_INS5_IJNS5_IJSG_iEEESQ_iEEENS5_IJNS5_IJSG_NSA_ILi4096EEEEEENS5_IJSB_lEEElEEEEEEEESI_NS5_IJlSB_lEEENS4_8TiledMMAINS4_8MMA_AtomIJNS4_4SM904GMMA6SPARSE31GMMA_64x64x64_F32E4M3E4M3_SS_TNILNS12_7ScaleInE1ELS15_1ELNS12_9SparseSelE0EEEEEENSJ_INS5_IJSK_SB_SB_EEENS5_IJSB_NSA_ILi0EEES1A_EEEEENS5_IJNS4_10UnderscoreES1D_S1D_EEEEENS4_13SM90_TMA_LOADENS4_14ComposedLayoutINS4_7SwizzleILi1ELi4ELi3EEENS4_25smem_sparse_ptr_flag_bitsILi2ELi8EEENSJ_INS5_IJNS5_IJSB_NSA_ILi8EEEEEENS5_IJSK_NSA_ILi32EEEEEEEEENS5_IJNS5_IJS1A_SG_EEESN_EEEEEEEvNS4_8identityES1G_NS1H_INS1I_ILi2ELi4ELi3EEENS4_18smem_ptr_flag_bitsILi8EEENSJ_INS5_IJS1M_SG_EEENS5_IJSG_SB_EEEEEEEvS1V_EENS_8epilogue10collective6detail29Sm90TmaWarpSpecializedAdapterINS25_15DefaultEpilogueIfNS5_IJSB_llEEES29_NS24_6thread17LinearCombinationIfLi1EffLNS2A_9ScaleType4KindE0ELNS_15FloatRoundStyleE2EfEENS1_15EpilogueDefaultEEEEEvvEEEEvNT_6ParamsE)
        .other          _ZN7cutlass13device_kernelINS_4gemm6kernel13GemmUniversalIN4cute5tupleIJiiiiEEENS1_10collective13CollectiveMmaINS1_43MainloopSm90TmaGmmaWarpSpecializedSparseFP8ILi16ENS5_IJNS4_1CILi1EEESB_SB_EEENS1_35KernelTmaWarpSpecializedCooperativeEEENS5_IJNSA_ILi256EEENSA_ILi64EEESG_EEENS_12float_e4m3_tENS5_IJNS4_6LayoutINS5_IJiNS5_IJNSA_ILi2EEEiEEEiEEENS5_IJlNS5_IJSB_SK_EEElEEEEENSJ_INS5_IJNS5_IJSG_iEEESQ_iEEENS5_IJNS5_IJSG_NSA_ILi4096EEEEEENS5_IJSB_lEEElEEEEEEEESI_NS5_IJlSB_lEEENS4_8TiledMMAINS4_8MMA_AtomIJNS4_4SM904GMMA6SPARSE31GMMA_64x64x64_F32E4M3E4M3_SS_TNILNS12_7ScaleInE1ELS15_1ELNS12_9SparseSelE0EEEEEENSJ_INS5_IJSK_SB_SB_EEENS5_IJSB_NSA_ILi0EEES1A_EEEEENS5_IJNS4_10UnderscoreES1D_S1D_EEEEENS4_13SM90_TMA_LOADENS4_14ComposedLayoutINS4_7SwizzleILi1ELi4ELi3EEENS4_25smem_sparse_ptr_flag_bitsILi2ELi8EEENSJ_INS5_IJNS5_IJSB_NSA_ILi8EEEEEENS5_IJSK_NSA_ILi32EEEEEEEEENS5_IJNS5_IJS1A_SG_EEESN_EEEEEEEvNS4_8identityES1G_NS1H_INS1I_ILi2ELi4ELi3EEENS4_18smem_ptr_flag_bitsILi8EEENSJ_INS5_IJS1M_SG_EEENS5_IJSG_SB_EEEEEEEvS1V_EENS_8epilogue10collective6detail29Sm90TmaWarpSpecializedAdapterINS25_15DefaultEpilogueIfNS5_IJSB_llEEES29_NS24_6thread17LinearCombinationIfLi1EffLNS2A_9ScaleType4KindE0ELNS_15FloatRoundStyleE2EfEENS1_15EpilogueDefaultEEEEEvvEEEEvNT_6ParamsE,@"STO_CUDA_ENTRY STV_DEFAULT"
_ZN7cutlass13device_kernelINS_4gemm6kernel13GemmUniversalIN4cute5tupleIJiiiiEEENS1_10collective13CollectiveMmaINS1_43MainloopSm90TmaGmmaWarpSpecializedSparseFP8ILi16ENS5_IJNS4_1CILi1EEESB_SB_EEENS1_35KernelTmaWarpSpecializedCooperativeEEENS5_IJNSA_ILi256EEENSA_ILi64EEESG_EEENS_12float_e4m3_tENS5_IJNS4_6LayoutINS5_IJiNS5_IJNSA_ILi2EEEiEEEiEEENS5_IJlNS5_IJSB_SK_EEElEEEEENSJ_INS5_IJNS5_IJSG_iEEESQ_iEEENS5_IJNS5_IJSG_NSA_ILi4096EEEEEENS5_IJSB_lEEElEEEEEEEESI_NS5_IJlSB_lEEENS4_8TiledMMAINS4_8MMA_AtomIJNS4_4SM904GMMA6SPARSE31GMMA_64x64x64_F32E4M3E4M3_SS_TNILNS12_7ScaleInE1ELS15_1ELNS12_9SparseSelE0EEEEEENSJ_INS5_IJSK_SB_SB_EEENS5_IJSB_NSA_ILi0EEES1A_EEEEENS5_IJNS4_10UnderscoreES1D_S1D_EEEEENS4_13SM90_TMA_LOADENS4_14ComposedLayoutINS4_7SwizzleILi1ELi4ELi3EEENS4_25smem_sparse_ptr_flag_bitsILi2ELi8EEENSJ_INS5_IJNS5_IJSB_NSA_ILi8EEEEEENS5_IJSK_NSA_ILi32EEEEEEEEENS5_IJNS5_IJS1A_SG_EEESN_EEEEEEEvNS4_8identityES1G_NS1H_INS1I_ILi2ELi4ELi3EEENS4_18smem_ptr_flag_bitsILi8EEENSJ_INS5_IJS1M_SG_EEENS5_IJSG_SB_EEEEEEEvS1V_EENS_8epilogue10collective6detail29Sm90TmaWarpSpecializedAdapterINS25_15DefaultEpilogueIfNS5_IJSB_llEEES29_NS24_6thread17LinearCombinationIfLi1EffLNS2A_9ScaleType4KindE0ELNS_15FloatRoundStyleE2EfEENS1_15EpilogueDefaultEEEEEvvEEEEvNT_6ParamsE:
[----:B------:R-:W-:Y:S01]  /*0000*/  LDC R1, c[0x0][0x28] ;  /* 0x00000a00ff017b82 */ /* 0x000fe20000000800 */
[----:B------:R-:W0:Y:S01]  /*0010*/  S2R R4, SR_TID.X ;  /* 0x0000000000047919 */ /* 0x000e220000002100 */
[----:B------:R-:W-:Y:S01]  /*0020*/  ELECT P0, URZ, PT ;  /* 0x00000000003f782f */ /* 0x000fe20003800000 */
[----:B------:R-:W-:Y:S01]  /*0030*/  BSSY B0, `(.L_x_0) ;  /* 0x0000012000007945 */ /* 0x000fe20003800000 */
[--C-:B0-----:R-:W-:Y:S02]  /*0040*/  SHF.R.U32.HI R2, RZ, 0x5, R4.reuse ;  /* 0x00000005ff027819 */ /* 0x101fe40000011604 */
[----:B------:R-:W-:-:S03]  /*0050*/  SHF.R.U32.HI R7, RZ, 0x7, R4 ;  /* 0x00000007ff077819 */ /* 0x000fc60000011604 */
[----:B------:R-:W0:Y:S04]  /*0060*/  SHFL.IDX PT, R6, R2, RZ, 0x1f ;  /* 0x00001fff02067589 */ /* 0x000e2800000e0000 */
[----:B------:R1:W2:Y:S01]  /*0070*/  SHFL.IDX PT, R5, R7, RZ, 0x1f ;  /* 0x00001fff07057589 */ /* 0x0002a200000e0000 */
[----:B0-----:R-:W-:-:S13]  /*0080*/  ISETP.NE.OR P0, PT, R6, RZ, !P0 ;  /* 0x000000ff0600720c */ /* 0x001fda0004705670 */
[----:B-12---:R-:W-:Y:S05]  /*0090*/  @P0 BRA `(.L_x_1) ;  /* 0x00000000002c0947 */ /* 0x006fea0003800000 */
[----:B------:R-:W-:Y:S02]  /*00a0*/  ULDC.64 UR4, c[0x0][0x198] ;  /* 0x0000660000047ab9 */ /* 0x000fe40000000a00 */
[----:B------:R-:W-:Y:S02]  /*00b0*/  UIADD3 UR6, UP0, UR4, 0xf0, URZ ;  /* 0x000000f004067890 */ /* 0x000fe4000ff1e03f */
[----:B------:R-:W-:Y:S02]  /*00c0*/  UIADD3 UR8, UP1, UR4, 0x1f0, URZ ;  /* 0x000001f004087890 */ /* 0x000fe4000ff3e03f */
[----:B------:R-:W-:Y:S02]  /*00d0*/  UIADD3 UR4, UP2, UR4, 0x2f0, URZ ;  /* 0x000002f004047890 */ /* 0x000fe4000ff5e03f */
[----:B------:R-:W-:Y:S02]  /*00e0*/  UIADD3.X UR7, URZ, UR5, URZ, UP0, !UPT ;  /* 0x000000053f077290 */ /* 0x000fe400087fe43f */
[----:B------:R-:W-:-:S02]  /*00f0*/  UIADD3.X UR9, URZ, UR5, URZ, UP1, !UPT ;  /* 0x000000053f097290 */ /* 0x000fc40008ffe43f */
[----:B------:R-:W-:-:S05]  /*0100*/  UIADD3.X UR5, URZ, UR5, URZ, UP2, !UPT ;  /* 0x000000053f057290 */ /* 0x000fca00097fe43f */
[----:B------:R0:W-:Y:S02]  /*0110*/  UTMACCTL.PF [UR6] ;  /* 0x00000000060079b9 */ /* 0x0001e40008040000 */
[----:B------:R0:W-:Y:S02]  /*0120*/  UTMACCTL.PF [UR8] ;  /* 0x00000000080079b9 */ /* 0x0001e40008040000 */
[----:B------:R0:W-:Y:S02]  /*0130*/  UTMACCTL.PF [UR4] ;  /* 0x00000000040079b9 */ /* 0x0001e40008040000 */
[----:B0-----:R-:W-:Y:S01]  /*0140*/  NOP ;  /* 0x0000000000007918 */ /* 0x001fe20000000000 */
.L_x_1:
[----:B------:R-:W-:Y:S05]  /*0150*/  BSYNC B0 ;  /* 0x0000000000007941 */ /* 0x000fea0003800000 */
.L_x_0:
[----:B------:R-:W0:Y:S02]  /*0160*/  SHFL.IDX PT, R0, R2, RZ, 0x1f ;  /* 0x00001fff02007589 */ /* 0x000e2400000e0000 */
[----:B0-----:R-:W-:-:S13]  /*0170*/  ISETP.NE.AND P0, PT, R0, RZ, PT ;  /* 0x000000ff0000720c */ /* 0x001fda0003f05270 */
[----:B------:R-:W-:Y:S05]  /*0180*/  @P0 BRA `(.L_x_2) ;  /* 0x0000000000c40947 */ /* 0x000fea0003800000 */
[----:B------:R-:W-:Y:S01]  /*0190*/  ELECT P0, URZ, PT ;  /* 0x00000000003f782f */ /* 0x000fe20003800000 */
[----:B------:R-:W-:-:S12]  /*01a0*/  BSSY B0, `(.L_x_2) ;  /* 0x000002f000007945 */ /* 0x000fd80003800000 */
[----:B------:R-:W-:Y:S05]  /*01b0*/  @!P0 BRA `(.L_x_3) ;  /* 0x0000000000b48947 */ /* 0x000fea0003800000 */
[----:B------:R-:W0:Y:S01]  /*01c0*/  S2UR UR8, SR_CgaCtaId ;  /* 0x00000000000879c3 */ /* 0x000e220000008800 */
[----:B------:R-:W-:Y:S01]  /*01d0*/  UMOV UR4, 0x400 ;  /* 0x0000040000047882 */ /* 0x000fe20000000000 */
[----:B------:R-:W-:Y:S01]  /*01e0*/  UMOV UR5, 0x1 ;  /* 0x0000000100057882 */ /* 0x000fe20000000000 */
[----:B------:R-:W-:Y:S02]  /*01f0*/  UMOV UR6, 0x100 ;  /* 0x0000010000067882 */ /* 0x000fe40000000000 */
[----:B------:R-:W-:-:S04]  /*0200*/  UIADD3 UR6, -UR6, 0x100000, URZ ;  /* 0x0010000006067890 */ /* 0x000fc8000fffe13f */
[----:B------:R-:W-:Y:S02]  /*0210*/  USHF.L.U32 UR7, UR6, 0xb, URZ ;  /* 0x0000000b06077899 */ /* 0x000fe4000800063f */
[----:B------:R-:W-:Y:S02]  /*0220*/  USHF.L.U32 UR6, UR6, 0x1, URZ ;  /* 0x0000000106067899 */ /* 0x000fe4000800063f */
[----:B0-----:R-:W-:Y:S02]  /*0230*/  ULEA UR8, UR8, UR4, 0x18 ;  /* 0x0000000408087291 */ /* 0x001fe4000f8ec03f */
[----:B------:R-:W-:-:S04]  /*0240*/  UIADD3 UR4, -UR5, 0x100000, URZ ;  /* 0x0010000005047890 */ /* 0x000fc8000fffe13f */
[----:B------:R-:W-:Y:S02]  /*0250*/  USHF.L.U32 UR5, UR4, 0xb, URZ ;  /* 0x0000000b04057899 */ /* 0x000fe4000800063f */
[----:B------:R-:W-:Y:S01]  /*0260*/  USHF.L.U32 UR4, UR4, 0x1, URZ ;  /* 0x0000000104047899 */ /* 0x000fe2000800063f */
[----:B------:R-:W0:Y:S11]  /*0270*/  FENCE.VIEW.ASYNC.S ;  /* 0x00000000000073c6 */ /* 0x000e360000000000 */
[----:B0-----:R0:W1:Y:S01]  /*0280*/  SYNCS.EXCH.64 URZ, [UR8], UR4 ;  /* 0x00000004083f75b2 */ /* 0x0010620008000100 */
[----:B------:R0:W2:Y:S01]  /*0290*/  SYNCS.EXCH.64 URZ, [UR8+0x80], UR6 ;  /* 0x00008006083f75b2 */ /* 0x0000a20008000100 */
[----:B------:R0:W3:Y:S01]  /*02a0*/  SYNCS.EXCH.64 URZ, [UR8+0x8], UR4 ;  /* 0x00000804083f75b2 */ /* 0x0000e20008000100 */
[----:B------:R0:W4:Y:S01]  /*02b0*/  SYNCS.EXCH.64 URZ, [UR8+0x88], UR6 ;  /* 0x00008806083f75b2 */ /* 0x0001220008000100 */
[----:B------:R0:W0:Y:S01]  /*02c0*/  SYNCS.EXCH.64 URZ, [UR8+0x10], UR4 ;  /* 0x00001004083f75b2 */ /* 0x0000220008000100 */
        /* <DEDUP_REMOVED lines=27> */
[----:B-1234-:R-:W-:Y:S01]  /*0480*/  NOP ;  /* 0x0000000000007918 */ /* 0x01efe20000000000 */
.L_x_3:
[----:B0-----:R-:W-:Y:S05]  /*0490*/  BSYNC B0 ;  /* 0x0000000000007941 */ /* 0x001fea0003800000 */
.L_x_2:
[----:B------:R-:W0:Y:S01]  /*04a0*/  SHFL.IDX PT, R2, R2, RZ, 0x1f ;  /* 0x00001fff02027589 */ /* 0x000e2200000e0000 */
[----:B------:R-:W1:Y:S01]  /*04b0*/  LDC R0, c[0x0][0x75c] ;  /* 0x0001d700ff007b82 */ /* 0x000e620000000800 */
[----:B------:R-:W-:Y:S02]  /*04c0*/  ELECT P0, URZ, PT ;  /* 0x00000000003f782f */ /* 0x000fe40003800000 */
[----:B------:R-:W-:Y:S01]  /*04d0*/  SHF.R.S32.HI R3, RZ, 0x1f, R6 ;  /* 0x0000001fff037819 */ /* 0x000fe20000011406 */
[----:B------:R-:W2:Y:S01]  /*04e0*/  S2R R9, SR_CTAID.Y ;  /* 0x0000000000097919 */ /* 0x000ea20000002600 */
[----:B------:R-:W-:Y:S01]  /*04f0*/  UMOV UR4, 0x20 ;  /* 0x0000002000047882 */ /* 0x000fe20000000000 */
[C---:B------:R-:W-:Y:S01]  /*0500*/  ISETP.NE.AND P2, PT, R5.reuse, RZ, PT ;  /* 0x000000ff0500720c */ /* 0x040fe20003f45270 */
[----:B------:R-:W-:Y:S01]  /*0510*/  VIADD R8, R5, 0xffffffff ;  /* 0xffffffff05087836 */ /* 0x000fe20000000000 */
[----:B------:R-:W3:Y:S01]  /*0520*/  S2R R10, SR_CTAID.X ;  /* 0x00000000000a7919 */ /* 0x000ee20000002500 */
[----:B------:R-:W-:Y:S01]  /*0530*/  LEA.HI R3, R3, R6, RZ, 0x2 ;  /* 0x0000000603037211 */ /* 0x000fe200078f10ff */
[----:B------:R-:W-:Y:S01]  /*0540*/  NOP ;  /* 0x0000000000007918 */ /* 0x000fe20000000000 */
[----:B------:R-:W-:Y:S01]  /*0550*/  NOP ;  /* 0x0000000000007918 */ /* 0x000fe20000000000 */
[----:B------:R-:W-:-:S02]  /*0560*/  LOP3.LUT R92, R92, 0xfffff7ff, RZ, 0xc0, !PT ;  /* 0xfffff7ff5c5c7812 */ /* 0x000fc400078ec0ff */
[----:B------:R-:W-:Y:S02]  /*0570*/  LOP3.LUT R3, R3, 0xfffffffc, RZ, 0xc0, !PT ;  /* 0xfffffffc03037812 */ /* 0x000fe400078ec0ff */
[----:B------:R-:W-:-:S03]  /*0580*/  ISETP.GE.U32.AND P1, PT, R8, 0x2, PT ;  /* 0x000000020800780c */ /* 0x000fc60003f26070 */
[----:B------:R-:W-:Y:S01]  /*0590*/  IMAD.IADD R6, R6, 0x1, -R3 ;  /* 0x0000000106067824 */ /* 0x000fe200078e0a03 */
[----:B0-----:R-:W-:Y:S02]  /*05a0*/  ISETP.NE.OR P0, PT, R2, RZ, !P0 ;  /* 0x000000ff0200720c */ /* 0x001fe40004705670 */
[----:B-1----:R-:W-:-:S11]  /*05b0*/  ISETP.NE.AND P3, PT, R0, 0x1, PT ;  /* 0x000000010000780c */ /* 0x002fd60003f65270 */
[----:B------:R-:W-:Y:S01]  /*05c0*/  VOTEU.ALL UP0, P0 ;  /* 0x00000000003f7886 */ /* 0x000fe20000000000 */
[----:B------:R-:W-:Y:S01]  /*05d0*/  VOTEU.ALL UP1, P0 ;  /* 0x00000000003f7886 */ /* 0x000fe20000020000 */
[----:B------:R-:W3:Y:S01]  /*05e0*/  @P3 LDC R11, c[0x0][0x10] ;  /* 0x00000400ff0b3b82 */ /* 0x000ee20000000800 */
[----:B--2---:R-:W-:Y:S01]  /*05f0*/  @P3 IMAD.MOV.U32 R2, RZ, RZ, R9 ;  /* 0x000000ffff023224 */ /* 0x004fe200078e0009 */
[----:B------:R-:W-:Y:S01]  /*0600*/  @P3 LOP3.LUT R92, R92, 0x800, RZ, 0xfc, !PT ;  /* 0x000008005c5c3812 */ /* 0x000fe200078efcff */
[----:B------:R-:W-:Y:S01]  /*0610*/  @!UP0 UMOV UR6, 0x400 ;  /* 0x0000040000068882 */ /* 0x000fe20000000000 */
[----:B------:R-:W-:-:S04]  /*0620*/  @!UP0 UIADD3 UR4, -UR4, 0x100000, URZ ;  /* 0x0010000004048890 */ /* 0x000fc8000fffe13f */
[----:B------:R-:W-:Y:S02]  /*0630*/  @!UP0 USHF.L.U32 UR5, UR4, 0xb, URZ ;  /* 0x0000000b04058899 */ /* 0x000fe4000800063f */
[----:B------:R-:W-:Y:S01]  /*0640*/  @!UP0 USHF.L.U32 UR4, UR4, 0x1, URZ ;  /* 0x0000000104048899 */ /* 0x000fe2000800063f */
[----:B------:R-:W-:Y:S01]  /*0650*/  @P3 IMAD.MOV.U32 R3, RZ, RZ, RZ ;  /* 0x000000ffff033224 */ /* 0x000fe200078e00ff */
[----:B------:R-:W0:Y:S08]  /*0660*/  @!UP0 S2UR UR7, SR_CgaCtaId ;  /* 0x00000000000789c3 */ /* 0x000e300000008800 */
[----:B------:R-:W1:Y:S01]  /*0670*/  @!P3 LDC R12, c[0x0][0xc] ;  /* 0x00000300ff0cbb82 */ /* 0x000e620000000800 */
[----:B---3--:R-:W-:-:S04]  /*0680*/  @P3 IMAD.WIDE.U32 R2, R10, R11, R2 ;  /* 0x0000000b0a023225 */ /* 0x008fc800078e0002 */
[----:B------:R-:W-:Y:S01]  /*0690*/  IMAD.MOV.U32 R11, RZ, RZ, RZ ;  /* 0x000000ffff0b7224 */ /* 0x000fe200078e00ff */
[----:B0-----:R-:W-:Y:S01]  /*06a0*/  @!UP0 ULEA UR6, UR7, UR6, 0x18 ;  /* 0x0000000607068291 */ /* 0x001fe2000f8ec03f */
[----:B------:R-:W-:Y:S01]  /*06b0*/  VOTEU.ALL UP0, P0 ;  /* 0x00000000003f7886 */ /* 0x000fe20000000000 */
[----:B------:R-:W-:-:S04]  /*06c0*/  ISETP.NE.AND P0, PT, R6, 0x3, PT ;  /* 0x000000030600780c */ /* 0x000fc80003f05270 */
[----:B------:R-:W-:Y:S01]  /*06d0*/  ISETP.EQ.OR P0, PT, R6, RZ, !P0 ;  /* 0x000000ff0600720c */ /* 0x000fe20004702670 */
[----:B-1----:R-:W-:-:S03]  /*06e0*/  @!P3 IMAD.WIDE.U32 R12, R12, R9, R10 ;  /* 0x000000090c0cb225 */ /* 0x002fc600078e000a */
[----:B------:R-:W-:Y:S01]  /*06f0*/  ISETP.EQ.AND P0, PT, R5, RZ, P0 ;  /* 0x000000ff0500720c */ /* 0x000fe20000702270 */
[----:B------:R-:W-:Y:S01]  /*0700*/  @P3 IMAD.MOV.U32 R5, RZ, RZ, RZ ;  /* 0x000000ffff053224 */ /* 0x000fe200078e00ff */
[----:B------:R-:W0:Y:S02]  /*0710*/  FENCE.VIEW.ASYNC.S ;  /* 0x00000000000073c6 */ /* 0x000e240000000000 */
[----:B0-----:R0:W1:Y:S01]  /*0720*/  @!UP0 SYNCS.EXCH.64 URZ, [UR6+0x110], UR4 ;  /* 0x00011004063f85b2 */ /* 0x0010620008000100 */
[----:B------:R-:W-:Y:S02]  /*0730*/  @!P3 IMAD.MOV.U32 R2, RZ, RZ, R12 ;  /* 0x000000ffff02b224 */ /* 0x000fe400078e000c */
[----:B------:R-:W-:Y:S01]  /*0740*/  @P3 IMAD.IADD R3, R3, 0x1, R5 ;  /* 0x0000000103033824 */ /* 0x000fe200078e0205 */
[----:B------:R-:W-:Y:S01]  /*0750*/  SEL R5, RZ, 0x1, !P0 ;  /* 0x00000001ff057807 */ /* 0x000fe20004000000 */
[----:B------:R-:W-:-:S03]  /*0760*/  @!P3 IMAD.MOV.U32 R3, RZ, RZ, R13 ;  /* 0x000000ffff03b224 */ /* 0x000fc600078e000d */
[----:B------:R-:W-:Y:S01]  /*0770*/  SEL R5, R5, 0x2, P1 ;  /* 0x0000000205057807 */ /* 0x000fe20000800000 */
[----:B------:R0:W1:Y:S01]  /*0780*/  @!UP1 SYNCS.EXCH.64 URZ, [UR6+0x118], UR4 ;  /* 0x00011804063f95b2 */ /* 0x0000620008000100 */
[----:B------:R-:W-:Y:S01]  /*0790*/  NOP ;  /* 0x0000000000007918 */ /* 0x000fe20000000000 */
[----:B-1----:R-:W-:Y:S06]  /*07a0*/  BAR.SYNC.DEFER_BLOCKING 0x0 ;  /* 0x0000000000007b1d */ /* 0x002fec0000010000 */
[----:B------:R-:W-:Y:S05]  /*07b0*/  @!P2 BRA `(.L_x_4) ;  /* 0x000000700014a947 */ /* 0x000fea0003800000 */
[----:B------:R-:W-:-:S13]  /*07c0*/  ISETP.GT.U32.AND P0, PT, R8, 0x1, PT ;  /* 0x000000010800780c */ /* 0x000fda0003f04070 */
[----:B0-----:R-:W-:Y:S05]  /*07d0*/  @P0 EXIT ;  /* 0x000000000000094d */ /* 0x001fea0003800000 */
[----:B------:R-:W-:Y:S01]  /*07e0*/  ULDC.64 UR4, c[0x0][0x750] ;  /* 0x0001d40000047ab9 */ /* 0x000fe20000000a00 */
[----:B------:R-:W-:Y:S01]  /*07f0*/  PRMT R13, RZ, 0x7610, R13 ;  /* 0x00007610ff0d7816 */ /* 0x000fe2000000000d */
[----:B------:R-:W-:Y:S01]  /*0800*/  IMAD.MOV.U32 R8, RZ, RZ, -0x1 ;  /* 0xffffffffff087424 */ /* 0x000fe200078e00ff */
[----:B------:R-:W-:Y:S01]  /*0810*/  ISETP.GE.U32.AND P0, PT, R2, UR4, PT ;  /* 0x0000000402007c0c */ /* 0x000fe2000bf06070 */
[----:B------:R-:W-:Y:S01]  /*0820*/  IMAD.MOV.U32 R6, RZ, RZ, -0x1 ;  /* 0xffffffffff067424 */ /* 0x000fe200078e00ff */
[----:B------:R-:W-:Y:S02]  /*0830*/  MOV R12, 0xffffffff ;  /* 0xffffffff000c7802 */ /* 0x000fe40000000f00 */
[----:B------:R-:W-:-:S13]  /*0840*/  ISETP.GE.U32.AND.EX P0, PT, R3, UR5, PT, P0 ;  /* 0x0000000503007c0c */ /* 0x000fda000bf06100 */
[----:B------:R-:W-:Y:S05]  /*0850*/  @P0 BRA `(.L_x_5) ;  /* 0x0000000400580947 */ /* 0x000fea0003800000 */
[----:B------:R-:W0:Y:S01]  /*0860*/  LDC.64 R20, c[0x0][0x728] ;  /* 0x0001ca00ff147b82 */ /* 0x000e220000000a00 */
[----:B------:R-:W-:Y:S02]  /*0870*/  IMAD.MOV.U32 R12, RZ, RZ, R2 ;  /* 0x000000ffff0c7224 */ /* 0x000fe400078e0002 */
[----:B------:R-:W-:-:S05]  /*0880*/  IMAD.MOV.U32 R13, RZ, RZ, R3 ;  /* 0x000000ffff0d7224 */ /* 0x000fca00078e0003 */
[----:B------:R-:W1:Y:S08]  /*0890*/  LDC R8, c[0x0][0x730] ;  /* 0x0001cc00ff087b82 */ /* 0x000e700000000800 */
[----:B------:R-:W2:Y:S01]  /*08a0*/  LDC.64 R22, c[0x0][0x720] ;  /* 0x0001c800ff167b82 */ /* 0x000ea20000000a00 */
[----:B0-----:R-:W-:-:S04]  /*08b0*/  ISETP.NE.U32.AND P0, PT, R20, RZ, PT ;  /* 0x000000ff1400720c */ /* 0x001fc80003f05070 */
[----:B------:R-:W-:-:S13]  /*08c0*/  ISETP.NE.AND.EX P0, PT, R21, RZ, PT, P0 ;  /* 0x000000ff1500720c */ /* 0x000fda0003f05300 */
[----:B-12---:R-:W-:Y:S05]  /*08d0*/  @!P0 BRA `(.L_x_6) ;  /* 0x0000000000288947 */ /* 0x006fea0003800000 */
[----:B------:R-:W0:Y:S02]  /*08e0*/  LDC R17, c[0x0][0x734] ;  /* 0x0001cd00ff117b82 */ /* 0x000e240000000800 */
[----:B0-----:R-:W-:-:S05]  /*08f0*/  IADD3 R17, P0, R2, R17, RZ ;  /* 0x0000001102117210 */ /* 0x001fca0007f1e0ff */
[----:B------:R-:W-:-:S04]  /*0900*/  IMAD.X R19, RZ, RZ, R3, P0 ;  /* 0x000000ffff137224 */ /* 0x000fc800000e0603 */
[----:B------:R-:W-:-:S04]  /*0910*/  IMAD.WIDE.U32 R12, R19, R20, RZ ;  /* 0x00000014130c7225 */ /* 0x000fc800078e00ff */
[----:B------:R-:W-:-:S04]  /*0920*/  IMAD.WIDE.U32 R14, P0, R17, R21, R12 ;  /* 0x00000015110e7225 */ /* 0x000fc8000780000c */
[----:B------:R-:W-:-:S04]  /*0930*/  IMAD.WIDE.U32 R12, R17, R20, RZ ;  /* 0x00000014110c7225 */ /* 0x000fc800078e00ff */
[----:B------:R-:W-:Y:S01]  /*0940*/  IMAD.X R17, RZ, RZ, RZ, P0 ;  /* 0x000000ffff117224 */ /* 0x000fe200000e06ff */
[----:B------:R-:W-:Y:S01]  /*0950*/  IADD3 RZ, P0, R13, R14, RZ ;  /* 0x0000000e0dff7210 */ /* 0x000fe20007f1e0ff */
[----:B------:R-:W-:-:S04]  /*0960*/  IMAD.MOV.U32 R16, RZ, RZ, R15 ;  /* 0x000000ffff107224 */ /* 0x000fc800078e000f */
[----:B------:R-:W-:-:S08]  /*0970*/  IMAD.WIDE.U32.X R12, R19, R21, R16, P0 ;  /* 0x00000015130c7225 */ /* 0x000fd000000e0410 */
.L_x_6:
[-CC-:B------:R-:W-:Y:S01]  /*0980*/  SHF.R.U64 R27, R12, R8.reuse, R13.reuse ;  /* 0x000000080c1b7219 */ /* 0x180fe2000000120d */
[----:B------:R-:W0:Y:S01]  /*0990*/  LDC.64 R24, c[0x0][0x740] ;  /* 0x0001d000ff187b82 */ /* 0x000e220000000a00 */
[----:B------:R-:W-:Y:S01]  /*09a0*/  SHF.R.U32.HI R8, RZ, R8, R13 ;  /* 0x00000008ff087219 */ /* 0x000fe2000001160d */
[----:B------:R-:W-:Y:S01]  /*09b0*/  ULDC UR4, c[0x0][0x150] ;  /* 0x0000540000047ab9 */ /* 0x000fe20000000800 */
[----:B------:R-:W-:Y:S02]  /*09c0*/  IADD3 R15, P0, RZ, -R27, RZ ;  /* 0x8000001bff0f7210 */ /* 0x000fe40007f1e0ff */
[----:B------:R-:W-:-:S03]  /*09d0*/  I2FP.F32.U32 R6, R10 ;  /* 0x0000000a00067245 */ /* 0x000fc60000201000 */
[----:B------:R-:W-:Y:S01]  /*09e0*/  IMAD.X R17, RZ, RZ, ~R8, P0 ;  /* 0x000000ffff117224 */ /* 0x000fe200000e0e08 */
[----:B------:R-:W1:Y:S01]  /*09f0*/  LDC R14, c[0x0][0x718] ;  /* 0x0001c600ff0e7b82 */ /* 0x000e620000000800 */
[----:B------:R-:W-:Y:S01]  /*0a00*/  FMUL R6, R6, UR4 ;  /* 0x0000000406067c20 */ /* 0x000fe20008400000 */
[----:B------:R-:W-:Y:S01]  /*0a10*/  IMAD.WIDE.U32 R12, R15, R22, R2 ;  /* 0x000000160f0c7225 */ /* 0x000fe200078e0002 */
[----:B------:R-:W-:-:S03]  /*0a20*/  ULDC UR4, c[0x0][0x154] ;  /* 0x0000550000047ab9 */ /* 0x000fc60000000800 */
[----:B------:R-:W-:Y:S01]  /*0a30*/  IMAD R8, R17, R22, RZ ;  /* 0x0000001611087224 */ /* 0x000fe200078e02ff */
[----:B------:R-:W2:Y:S01]  /*0a40*/  F2I.U32.TRUNC.NTZ R6, R6 ;  /* 0x0000000600067305 */ /* 0x000ea2000020f000 */
[----:B------:R-:W3:Y:S02]  /*0a50*/  LDC R11, c[0x0][0x144] ;  /* 0x00005100ff0b7b82 */ /* 0x000ee40000000800 */
[----:B------:R-:W-:Y:S01]  /*0a60*/  IMAD R15, R15, R23, R8 ;  /* 0x000000170f0f7224 */ /* 0x000fe200078e0208 */
[----:B------:R-:W-:-:S03]  /*0a70*/  I2FP.F32.U32 R8, R9 ;  /* 0x0000000900087245 */ /* 0x000fc60000201000 */
[----:B------:R-:W-:Y:S01]  /*0a80*/  IMAD.IADD R13, R13, 0x1, R15 ;  /* 0x000000010d0d7824 */ /* 0x000fe200078e020f */
[----:B0-----:R-:W-:Y:S01]  /*0a90*/  ISETP.NE.U32.AND P0, PT, R24, RZ, PT ;  /* 0x000000ff1800720c */ /* 0x001fe20003f05070 */
[----:B------:R-:W0:Y:S03]  /*0aa0*/  LDC R17, c[0x0][0x708] ;  /* 0x0001c200ff117b82 */ /* 0x000e260000000800 */
[----:B------:R-:W-:Y:S01]  /*0ab0*/  ISETP.NE.AND.EX P0, PT, R25, RZ, PT, P0 ;  /* 0x000000ff1900720c */ /* 0x000fe20003f05300 */
[----:B--2---:R-:W-:-:S04]  /*0ac0*/  IMAD.MOV R15, RZ, RZ, -R6 ;  /* 0x000000ffff0f7224 */ /* 0x004fc800078e0a06 */
[----:B------:R-:W2:Y:S01]  /*0ad0*/  LDC R19, c[0x0][0x758] ;  /* 0x0001d600ff137b82 */ /* 0x000ea20000000800 */
[-CC-:B-1----:R-:W-:Y:S02]  /*0ae0*/  SHF.R.U64 R21, R12, R14.reuse, R13.reuse ;  /* 0x0000000e0c157219 */ /* 0x182fe4000000120d */
[----:B------:R-:W-:-:S05]  /*0af0*/  SHF.R.U32.HI R12, RZ, R14, R13 ;  /* 0x0000000eff0c7219 */ /* 0x000fca000001160d */
[----:B------:R-:W1:Y:S01]  /*0b00*/  LDC R18, c[0x0][0x148] ;  /* 0x00005200ff127b82 */ /* 0x000e620000000800 */
[----:B---3--:R-:W-:Y:S02]  /*0b10*/  IMAD R6, R11, R15, R10 ;  /* 0x0000000f0b067224 */ /* 0x008fe400078e020a */
[----:B------:R-:W-:Y:S01]  /*0b20*/  FMUL R11, R8, UR4 ;  /* 0x00000004080b7c20 */ /* 0x000fe20008400000 */
[----:B------:R-:W-:-:S04]  /*0b30*/  IMAD.MOV.U32 R10, RZ, RZ, -0x1 ;  /* 0xffffffffff0a7424 */ /* 0x000fc800078e00ff */
[----:B------:R-:W3:Y:S01]  /*0b40*/  LDC R23, c[0x0][0x700] ;  /* 0x0001c000ff177b82 */ /* 0x000ee20000000800 */
[-CC-:B0-----:R-:W-:Y:S02]  /*0b50*/  SHF.R.U64 R29, R21, R17.reuse, R12.reuse ;  /* 0x00000011151d7219 */ /* 0x181fe4000000120c */
[----:B------:R-:W-:Y:S02]  /*0b60*/  SHF.R.U32.HI R8, RZ, R17, R12 ;  /* 0x00000011ff087219 */ /* 0x000fe4000001160c */
[----:B------:R-:W-:Y:S01]  /*0b70*/  MOV R12, 0x1 ;  /* 0x00000001000c7802 */ /* 0x000fe20000000f00 */
[----:B------:R0:W4:Y:S02]  /*0b80*/  F2I.U32.TRUNC.NTZ R17, R11 ;  /* 0x0000000b00117305 */ /* 0x000124000020f000 */
[----:B------:R-:W1:Y:S01]  /*0b90*/  LDC R20, c[0x0][0x748] ;  /* 0x0001d200ff147b82 */ /* 0x000e620000000800 */
[-C--:B--2---:R-:W-:Y:S02]  /*0ba0*/  SHF.L.U32 R10, R10, R19.reuse, RZ ;  /* 0x000000130a0a7219 */ /* 0x084fe400000006ff */
[----:B------:R-:W-:-:S02]  /*0bb0*/  SHF.R.U64 R28, R29, R19, R8 ;  /* 0x000000131d1c7219 */ /* 0x000fc40000001208 */
[----:B------:R-:W-:Y:S02]  /*0bc0*/  LOP3.LUT R16, RZ, R10, RZ, 0x33, !PT ;  /* 0x0000000aff107212 */ /* 0x000fe400078e33ff */
[-C--:B0-----:R-:W-:Y:S01]  /*0bd0*/  SHF.R.U32.HI R11, RZ, R19.reuse, R8 ;  /* 0x00000013ff0b7219 */ /* 0x081fe20000011608 */
[----:B------:R-:W0:Y:S01]  /*0be0*/  LDC R22, c[0x0][0x738] ;  /* 0x0001ce00ff167b82 */ /* 0x000e220000000800 */
[----:B------:R-:W-:Y:S01]  /*0bf0*/  SHF.L.U32 R8, R12, R19, RZ ;  /* 0x000000130c087219 */ /* 0x000fe200000006ff */
[----:B------:R-:W-:-:S06]  /*0c00*/  IMAD.MOV.U32 R10, RZ, RZ, R28 ;  /* 0x000000ffff0a7224 */ /* 0x000fcc00078e001c */
[----:B------:R-:W2:Y:S01]  /*0c10*/  LDC R26, c[0x0][0x710] ;  /* 0x0001c400ff1a7b82 */ /* 0x000ea20000000800 */
[----:B---34-:R-:W-:Y:S05]  /*0c20*/  @!P0 BRA `(.L_x_7) ;  /* 0x0000000000288947 */ /* 0x018fea0003800000 */
[----:B------:R-:W3:Y:S02]  /*0c30*/  LDC R15, c[0x0][0x74c] ;  /* 0x0001d300ff0f7b82 */ /* 0x000ee40000000800 */
[----:B---3--:R-:W-:-:S05]  /*0c40*/  IADD3 R15, P0, R28, R15, RZ ;  /* 0x0000000f1c0f7210 */ /* 0x008fca0007f1e0ff */
        /* <DEDUP_REMOVED lines=8> */
.L_x_7:
[----:B-1----:R-:W-:Y:S01]  /*0cd0*/  SHF.R.U64 R10, R10, R20, R11 ;  /* 0x000000140a0a7219 */ /* 0x002fe2000000120b */
[----:B------:R-:W-:Y:S01]  /*0ce0*/  IMAD.MOV R17, RZ, RZ, -R17 ;  /* 0x000000ffff117224 */ /* 0x000fe200078e0a11 */
[----:B------:R-:W-:Y:S01]  /*0cf0*/  LOP3.LUT R11, R29, R16, RZ, 0xc0, !PT ;  /* 0x000000101d0b7212 */ /* 0x000fe200078ec0ff */
[----:B------:R-:W-:Y:S02]  /*0d00*/  VIADD R12, R23, 0xffffffff ;  /* 0xffffffff170c7836 */ /* 0x000fe40000000000 */
[----:B------:R-:W-:Y:S02]  /*0d10*/  IMAD.MOV R13, RZ, RZ, -R10 ;  /* 0x000000ffff0d7224 */ /* 0x000fe400078e0a0a */
[----:B------:R-:W-:Y:S01]  /*0d20*/  @P3 IMAD R6, R18, R17, R9 ;  /* 0x0000001112063224 */ /* 0x000fe200078e0209 */
[----:B------:R-:W-:Y:S01]  /*0d30*/  LOP3.LUT R9, R21, R12, RZ, 0xc0, !PT ;  /* 0x0000000c15097212 */ /* 0x000fe200078ec0ff */
[----:B------:R-:W-:Y:S02]  /*0d40*/  IMAD R11, R8, R10, R11 ;  /* 0x0000000a080b7224 */ /* 0x000fe400078e020b */
[----:B0-----:R-:W-:-:S02]  /*0d50*/  IMAD R8, R13, R22, R28 ;  /* 0x000000160d087224 */ /* 0x001fc400078e021c */
[----:B--2---:R-:W-:Y:S02]  /*0d60*/  IMAD R6, R11, R26, R6 ;  /* 0x0000001a0b067224 */ /* 0x004fe400078e0206 */
[----:B------:R-:W-:Y:S02]  /*0d70*/  IMAD R9, R8, R23, R9 ;  /* 0x0000001708097224 */ /* 0x000fe400078e0209 */
[----:B------:R-:W-:-:S03]  /*0d80*/  IMAD.MOV.U32 R13, RZ, RZ, 0x1 ;  /* 0x00000001ff0d7424 */ /* 0x000fc600078e00ff */
[----:B------:R-:W-:Y:S02]  /*0d90*/  SEL R12, R9, R6, !P3 ;  /* 0x00000006090c7207 */ /* 0x000fe40005800000 */
[----:B------:R-:W-:Y:S01]  /*0da0*/  SEL R8, R6, R9, !P3 ;  /* 0x0000000906087207 */ /* 0x000fe20005800000 */
[----:B------:R-:W-:-:S07]  /*0db0*/  IMAD.MOV.U32 R6, RZ, RZ, R27 ;  /* 0x000000ffff067224 */ /* 0x000fce00078e001b */
.L_x_5:
[----:B------:R-:W-:-:S08]  /*0dc0*/  NOP ;  /* 0x0000000000007918 */ /* 0x000fd00000000000 */
[----:B------:R-:W0:Y:S02]  /*0dd0*/  USETMAXREG.TRY_ALLOC.CTAPOOL UP0, 0xe8 ;  /* 0x000000e8000079c8 */ /* 0x000e240008000600 */
[----:B0-----:R-:W-:-:S13]  /*0de0*/  PLOP3.LUT P0, PT, PT, PT, UP0, 0x80, 0x0 ;  /* 0x000000000000781c */ /* 0x001fda0003f0f008 */
[----:B------:R-:W-:Y:S05]  /*0df0*/  @!P0 BRA `(.L_x_5) ;  /* 0xfffffffc00f08947 */ /* 0x000fea000383ffff */
[----:B------:R-:W-:Y:S01]  /*0e00*/  ULDC.64 UR4, c[0x0][0x698] ;  /* 0x0001a60000047ab9 */ /* 0x000fe20000000a00 */
[----:B------:R-:W-:Y:S01]  /*0e10*/  ULDC.64 UR16, c[0x0][0x208] ;  /* 0x0000820000107ab9 */ /* 0x000fe20000000a00 */
[----:B------:R-:W-:-:S04]  /*0e20*/  ISETP.NE.U32.AND P0, PT, RZ, UR4, PT ;  /* 0x00000004ff007c0c */ /* 0x000fc8000bf05070 */
[----:B------:R-:W-:-:S13]  /*0e30*/  ISETP.NE.AND.EX P0, PT, RZ, UR5, PT, P0 ;  /* 0x00000005ff007c0c */ /* 0x000fda000bf05300 */
[----:B------:R-:W-:Y:S05]  /*0e40*/  @!P0 BRA `(.L_x_8) ;  /* 0x00000000001c8947 */ /* 0x000fea0003800000 */
[----:B------:R-:W0:Y:S02]  /*0e50*/  LDC.64 R10, c[0x0][0x698] ;  /* 0x0001a600ff0a7b82 */ /* 0x000e240000000a00 */
[----:B0-----:R-:W2:Y:S02]  /*0e60*/  LDG.E.64 R10, desc[UR16][R10.64] ;  /* 0x000000100a0a7981 */ /* 0x001ea4000c1e1b00 */
[----:B--2---:R-:W-:-:S04]  /*0e70*/  ISETP.NE.U32.AND P0, PT, R10, RZ, PT ;  /* 0x000000ff0a00720c */ /* 0x004fc80003f05070 */
[----:B------:R-:W-:-:S13]  /*0e80*/  ISETP.NE.AND.EX P0, PT, R11, RZ, PT, P0 ;  /* 0x000000ff0b00720c */ /* 0x000fda0003f05300 */
[----:B------:R-:W-:Y:S05]  /*0e90*/  @!P0 BRA `(.L_x_8) ;  /* 0x0000000000088947 */ /* 0x000fea0003800000 */
[----:B------:R0:W5:Y:S01]  /*0ea0*/  LD.E R88, desc[UR16][R10.64] ;  /* 0x000000100a587980 */ /* 0x000162000c101900 */
[----:B------:R-:W-:Y:S05]  /*0eb0*/  BRA `(.L_x_9) ;  /* 0x0000000000207947 */ /* 0x000fea0003800000 */
.L_x_8:
[----:B------:R-:W-:Y:S02]  /*0ec0*/  ULDC.64 UR4, c[0x0][0x688] ;  /* 0x0001a20000047ab9 */ /* 0x000fe40000000a00 */
[----:B------:R-:W-:-:S04]  /*0ed0*/  ISETP.NE.U32.AND P0, PT, RZ, UR4, PT ;  /* 0x00000004ff007c0c */ /* 0x000fc8000bf05070 */
[----:B------:R-:W-:-:S13]  /*0ee0*/  ISETP.NE.AND.EX P0, PT, RZ, UR5, PT, P0 ;  /* 0x00000005ff007c0c */ /* 0x000fda000bf05300 */
[----:B------:R-:W-:Y:S05]  /*0ef0*/  @!P0 BRA `(.L_x_10) ;  /* 0x00000000000c8947 */ /* 0x000fea0003800000 */
[----:B------:R-:W0:Y:S02]  /*0f00*/  LDC.64 R88, c[0x0][0x688] ;  /* 0x0001a200ff587b82 */ /* 0x000e240000000a00 */
[----:B0-----:R1:W5:Y:S01]  /*0f10*/  LDG.E R88, desc[UR16][R88.64] ;  /* 0x0000001058587981 */ /* 0x001362000c1e1900 */
[----:B------:R-:W-:Y:S05]  /*0f20*/  BRA `(.L_x_9) ;  /* 0x0000000000047947 */ /* 0x000fea0003800000 */
.L_x_10:
[----:B------:R-:W2:Y:S02]  /*0f30*/  LDC R88, c[0x0][0x680] ;  /* 0x0001a000ff587b82 */ /* 0x000ea40000000800 */
.L_x_9:
[----:B------:R-:W-:Y:S02]  /*0f40*/  ULDC.64 UR4, c[0x0][0x6a0] ;  /* 0x0001a80000047ab9 */ /* 0x000fe40000000a00 */
[----:B------:R-:W-:-:S04]  /*0f50*/  ISETP.NE.U32.AND P0, PT, RZ, UR4, PT ;  /* 0x00000004ff007c0c */ /* 0x000fc8000bf05070 */
[----:B------:R-:W-:-:S13]  /*0f60*/  ISETP.NE.AND.EX P0, PT, RZ, UR5, PT, P0 ;  /* 0x00000005ff007c0c */ /* 0x000fda000bf05300 */
[----:B------:R-:W-:Y:S05]  /*0f70*/  @!P0 BRA `(.L_x_11) ;  /* 0x00000000001c8947 */ /* 0x000fea0003800000 */
[----:B0-----:R-:W0:Y:S02]  /*0f80*/  LDC.64 R10, c[0x0][0x6a0] ;  /* 0x0001a800ff0a7b82 */ /* 0x001e240000000a00 */
[----:B0-----:R-:W3:Y:S02]  /*0f90*/  LDG.E.64 R10, desc[UR16][R10.64] ;  /* 0x000000100a0a7981 */ /* 0x001ee4000c1e1b00 */
[----:B---3--:R-:W-:-:S04]  /*0fa0*/  ISETP.NE.U32.AND P0, PT, R10, RZ, PT ;  /* 0x000000ff0a00720c */ /* 0x008fc80003f05070 */
[----:B------:R-:W-:-:S13]  /*0fb0*/  ISETP.NE.AND.EX P0, PT, R11, RZ, PT, P0 ;  /* 0x000000ff0b00720c */ /* 0x000fda0003f05300 */
[----:B------:R-:W-:Y:S05]  /*0fc0*/  @!P0 BRA `(.L_x_11) ;  /* 0x0000000000088947 */ /* 0x000fea0003800000 */
[----:B-1----:R0:W5:Y:S01]  /*0fd0*/  LD.E R89, desc[UR16][R10.64] ;  /* 0x000000100a597980 */ /* 0x002162000c101900 */
[----:B------:R-:W-:Y:S05]  /*0fe0*/  BRA `(.L_x_12) ;  /* 0x0000000000207947 */ /* 0x000fea0003800000 */
.L_x_11:
[----:B------:R-:W-:Y:S02]  /*0ff0*/  ULDC.64 UR4, c[0x0][0x690] ;  /* 0x0001a40000047ab9 */ /* 0x000fe40000000a00 */
[----:B------:R-:W-:-:S04]  /*1000*/  ISETP.NE.U32.AND P0, PT, RZ, UR4, PT ;  /* 0x00000004ff007c0c */ /* 0x000fc8000bf05070 */
[----:B------:R-:W-:-:S13]  /*1010*/  ISETP.NE.AND.EX P0, PT, RZ, UR5, PT, P0 ;  /* 0x00000005ff007c0c */ /* 0x000fda000bf05300 */
[----:B------:R-:W-:Y:S05]  /*1020*/  @!P0 BRA `(.L_x_13) ;  /* 0x00000000000c8947 */ /* 0x000fea0003800000 */
[----:B0-----:R-:W1:Y:S02]  /*1030*/  LDC.64 R10, c[0x0][0x690] ;  /* 0x0001a400ff0a7b82 */ /* 0x001e640000000a00 */
[----:B-1----:R1:W5:Y:S01]  /*1040*/  LDG.E R89, desc[UR16][R10.64] ;  /* 0x000000100a597981 */ /* 0x002362000c1e1900 */
[----:B------:R-:W-:Y:S05]  /*1050*/  BRA `(.L_x_12) ;  /* 0x0000000000047947 */ /* 0x000fea0003800000 */
.L_x_13:
[----:B-1----:R-:W3:Y:S02]  /*1060*/  LDC R89, c[0x0][0x684] ;  /* 0x0001a100ff597b82 */ /* 0x002ee40000000800 */
.L_x_12:
[----:B------:R-:W-:-:S13]  /*1070*/  LOP3.LUT P0, RZ, R13, 0xff, RZ, 0xc0, !PT ;  /* 0x000000ff0dff7812 */ /* 0x000fda000780c0ff */
[----:B------:R-:W-:Y:S05]  /*1080*/  @!P0 EXIT ;  /* 0x000000000000894d */ /* 0x000fea0003800000 */
[----:B------:R-:W-:Y:S01]  /*1090*/  ULDC UR4, c[0x0][0x28c] ;  /* 0x0000a30000047ab9 */ /* 0x000fe20000000800 */
[----:B------:R-:W-:Y:S01]  /*10a0*/  LOP3.LUT R94, R5, 0x1, RZ, 0xfc, !PT ;  /* 0x00000001055e7812 */ /* 0x000fe200078efcff */
[----:B------:R-:W-:-:S04]  /*10b0*/  UIADD3 UR4, UR4, 0x3f, URZ ;  /* 0x0000003f04047890 */ /* 0x000fc8000fffe03f */
[----:B------:R-:W-:-:S04]  /*10c0*/  USHF.R.S32.HI UR5, URZ, 0x1f, UR4 ;  /* 0x0000001f3f057899 */ /* 0x000fc80008011404 */
[----:B------:R-:W-:-:S03]  /*10d0*/  ULEA.HI UR5, UR5, UR4, URZ, 0x6 ;  /* 0x0000000405057291 */ /* 0x000fc6000f8f303f */
[----:B------:R-:W-:Y:S01]  /*10e0*/  UMOV UR4, URZ ;  /* 0x0000003f00047c82 */ /* 0x000fe20008000000 */
[----:B------:R-:W-:-:S03]  /*10f0*/  USHF.R.S32.HI UR8, URZ, 0x6, UR5 ;  /* 0x000000063f087899 */ /* 0x000fc60008011405 */
[----:B------:R-:W-:-:S09]  /*1100*/  UMOV UR5, URZ ;  /* 0x0000003f00057c82 */ /* 0x000fd20008000000 */
.L_x_152:
[----:B------:R-:W-:Y:S01]  /*1110*/  LOP3.LUT R9, R4, 0x80, RZ, 0xc0, !PT ;  /* 0x0000008004097812 */ /* 0x000fe200078ec0ff */
[----:B------:R-:W-:Y:S01]  /*1120*/  UMOV UR6, URZ ;  /* 0x0000003f00067c82 */ /* 0x000fe20008000000 */
[----:B------:R-:W-:Y:S01]  /*1130*/  IMAD.MOV.U32 R91, RZ, RZ, RZ ;  /* 0x000000ffff5b7224 */ /* 0x000fe200078e00ff */
[----:B------:R-:W-:Y:S01]  /*1140*/  MOV R93, RZ ;  /* 0x000000ff005d7202 */ /* 0x000fe20000000f00 */
[----:B------:R-:W-:Y:S01]  /*1150*/  IMAD.MOV.U32 R95, RZ, RZ, RZ ;  /* 0x000000ffff5f7224 */ /* 0x000fe200078e00ff */
[----:B01----:R-:W-:Y:S01]  /*1160*/  SHF.R.U32.HI R10, RZ, 0x7, R9 ;  /* 0x00000007ff0a7819 */ /* 0x003fe20000011609 */
[----:B------:R-:W-:Y:S01]  /*1170*/  IMAD.MOV.U32 R97, RZ, RZ, RZ ;  /* 0x000000ffff617224 */ /* 0x000fe200078e00ff */
[----:B------:R-:W-:Y:S01]  /*1180*/  VIMNMX R9, RZ, UR8, PT ;  /* 0x00000008ff097c48 */ /* 0x000fe2000bfe0100 */
[----:B------:R-:W-:Y:S01]  /*1190*/  IMAD.MOV.U32 R99, RZ, RZ, RZ ;  /* 0x000000ffff637224 */ /* 0x000fe200078e00ff */
[----:B------:R-:W-:Y:S01]  /*11a0*/  MOV R115, RZ ;  /* 0x000000ff00737202 */ /* 0x000fe20000000f00 */
[----:B------:R-:W-:Y:S01]  /*11b0*/  IMAD.MOV.U32 R101, RZ, RZ, RZ ;  /* 0x000000ffff657224 */ /* 0x000fe200078e00ff */
[----:B------:R-:W0:Y:S01]  /*11c0*/  SHFL.IDX PT, R10, R10, RZ, 0x1f ;  /* 0x00001fff0a0a7589 */ /* 0x000e2200000e0000 */
[----:B------:R-:W-:Y:S01]  /*11d0*/  IADD3 R9, -R9, UR8, RZ ;  /* 0x0000000809097c10 */ /* 0x000fe2000fffe1ff */
[----:B------:R-:W-:Y:S01]  /*11e0*/  IMAD.MOV.U32 R103, RZ, RZ, RZ ;  /* 0x000000ffff677224 */ /* 0x000fe200078e00ff */
[----:B------:R-:W-:Y:S01]  /*11f0*/  MOV R135, RZ ;  /* 0x000000ff00877202 */ /* 0x000fe20000000f00 */
[----:B------:R-:W-:Y:S01]  /*1200*/  IMAD.MOV.U32 R105, RZ, RZ, RZ ;  /* 0x000000ffff697224 */ /* 0x000fe200078e00ff */
[----:B------:R-:W-:Y:S01]  /*1210*/  ISETP.GE.AND P0, PT, R9, 0x1, PT ;  /* 0x000000010900780c */ /* 0x000fe20003f06270 */
[----:B------:R-:W-:Y:S01]  /*1220*/  IMAD.MOV.U32 R107, RZ, RZ, RZ ;  /* 0x000000ffff6b7224 */ /* 0x000fe200078e00ff */
[----:B------:R-:W-:Y:S01]  /*1230*/  MOV R155, RZ ;  /* 0x000000ff009b7202 */ /* 0x000fe20000000f00 */
[----:B------:R-:W-:Y:S01]  /*1240*/  IMAD.MOV.U32 R109, RZ, RZ, RZ ;  /* 0x000000ffff6d7224 */ /* 0x000fe200078e00ff */
[----:B------:R-:W-:Y:S01]  /*1250*/  MOV R175, RZ ;  /* 0x000000ff00af7202 */ /* 0x000fe20000000f00 */
[----:B------:R-:W-:Y:S01]  /*1260*/  IMAD.MOV.U32 R111, RZ, RZ, RZ ;  /* 0x000000ffff6f7224 */ /* 0x000fe200078e00ff */
[----:B------:R-:W-:Y:S01]  /*1270*/  MOV R195, RZ ;  /* 0x000000ff00c37202 */ /* 0x000fe20000000f00 */
[----:B------:R-:W-:Y:S01]  /*1280*/  IMAD.MOV.U32 R113, RZ, RZ, RZ ;  /* 0x000000ffff717224 */ /* 0x000fe200078e00ff */
[----:B------:R-:W-:Y:S01]  /*1290*/  CS2R R14, SRZ ;  /* 0x00000000000e7805 */ /* 0x000fe2000001ff00 */
        /* <DEDUP_REMOVED lines=9> */
[----:B------:R-:W-:-:S02]  /*1330*/  CS2R R64, SRZ ;  /* 0x0000000000407805 */ /* 0x000fc4000001ff00 */
[----:B0-----:R-:W-:Y:S01]  /*1340*/  R2UR UR7, R10 ;  /* 0x000000000a0772ca */ /* 0x001fe200000e0000 */
        /* <DEDUP_REMOVED lines=27> */
[----:B---3--:R-:W-:Y:S01]  /*1500*/  CS2R R28, SRZ ;  /* 0x00000000001c7805 */ /* 0x008fe2000001ff00 */
        /* <DEDUP_REMOVED lines=9> */
[----:B--2---:R-:W-:Y:S01]  /*15a0*/  CS2R R38, SRZ ;  /* 0x0000000000267805 */ /* 0x004fe2000001ff00 */
[----:B------:R-:W-:Y:S01]  /*15b0*/  IMAD.MOV.U32 R169, RZ, RZ, RZ ;  /* 0x000000ffffa97224 */ /* 0x000fe200078e00ff */
[----:B------:R-:W-:Y:S01]  /*15c0*/  CS2R R40, SRZ ;  /* 0x0000000000287805 */ /* 0x000fe2000001ff00 */
[----:B------:R-:W-:Y:S01]  /*15d0*/  IMAD.MOV.U32 R171, RZ, RZ, RZ ;  /* 0x000000ffffab7224 */ /* 0x000fe200078e00ff */
[----:B------:R-:W-:Y:S01]  /*15e0*/  CS2R R42, SRZ ;  /* 0x00000000002a7805 */ /* 0x000fe2000001ff00 */
[----:B------:R-:W-:Y:S01]  /*15f0*/  IMAD.MOV.U32 R173, RZ, RZ, RZ ;  /* 0x000000ffffad7224 */ /* 0x000fe200078e00ff */
[----:B------:R-:W-:Y:S01]  /*1600*/  CS2R R44, SRZ ;  /* 0x00000000002c7805 */ /* 0x000fe2000001ff00 */
[----:B------:R-:W-:Y:S01]  /*1610*/  IMAD.MOV.U32 R177, RZ, RZ, RZ ;  /* 0x000000ffffb17224 */ /* 0x000fe200078e00ff */
[----:B----4-:R-:W-:Y:S01]  /*1620*/  CS2R R46, SRZ ;  /* 0x00000000002e7805 */ /* 0x010fe2000001ff00 */
        /* <DEDUP_REMOVED lines=8> */
[----:B------:R-:W-:-:S02]  /*16b0*/  IMAD.MOV.U32 R187, RZ, RZ, RZ ;  /* 0x000000ffffbb7224 */ /* 0x000fc400078e00ff */
[----:B------:R-:W-:Y:S02]  /*16c0*/  IMAD.MOV.U32 R189, RZ, RZ, RZ ;  /* 0x000000ffffbd7224 */ /* 0x000fe400078e00ff */
[----:B------:R-:W-:Y:S02]  /*16d0*/  IMAD.MOV.U32 R191, RZ, RZ, RZ ;  /* 0x000000ffffbf7224 */ /* 0x000fe400078e00ff */
[----:B------:R-:W-:Y:S02]  /*16e0*/  IMAD.MOV.U32 R193, RZ, RZ, RZ ;  /* 0x000000ffffc17224 */ /* 0x000fe400078e00ff */
[----:B------:R-:W-:Y:S02]  /*16f0*/  IMAD.MOV.U32 R197, RZ, RZ, RZ ;  /* 0x000000ffffc57224 */ /* 0x000fe400078e00ff */
[----:B------:R-:W-:Y:S02]  /*1700*/  IMAD.MOV.U32 R199, RZ, RZ, RZ ;  /* 0x000000ffffc77224 */ /* 0x000fe400078e00ff */
[----:B------:R-:W-:-:S02]  /*1710*/  IMAD.MOV.U32 R211, RZ, RZ, RZ ;  /* 0x000000ffffd37224 */ /* 0x000fc400078e00ff */
[----:B------:R-:W-:Y:S02]  /*1720*/  IMAD.MOV.U32 R213, RZ, RZ, RZ ;  /* 0x000000ffffd57224 */ /* 0x000fe400078e00ff */
[----:B------:R-:W-:Y:S02]  /*1730*/  IMAD.MOV.U32 R215, RZ, RZ, RZ ;  /* 0x000000ffffd77224 */ /* 0x000fe400078e00ff */
[----:B------:R-:W-:Y:S02]  /*1740*/  IMAD.MOV.U32 R217, RZ, RZ, RZ ;  /* 0x000000ffffd97224 */ /* 0x000fe400078e00ff */
[----:B------:R-:W-:Y:S02]  /*1750*/  IMAD.MOV.U32 R219, RZ, RZ, RZ ;  /* 0x000000ffffdb7224 */ /* 0x000fe400078e00ff */
[----:B------:R-:W-:Y:S02]  /*1760*/  IMAD.MOV.U32 R16, RZ, RZ, RZ ;  /* 0x000000ffff107224 */ /* 0x000fe400078e00ff */
[----:B------:R-:W-:Y:S01]  /*1770*/  IMAD.MOV.U32 R13, RZ, RZ, RZ ;  /* 0x000000ffff0d7224 */ /* 0x000fe200078e00ff */
[----:B------:R-:W-:Y:S06]  /*1780*/  @!P0 BRA `(.L_x_14) ;  /* 0x0000000800688947 */ /* 0x000fec0003800000 */
[----:B------:R-:W0:Y:S01]  /*1790*/  S2UR UR10, SR_CgaCtaId ;  /* 0x00000000000a79c3 */ /* 0x000e220000008800 */
[----:B------:R-:W-:Y:S01]  /*17a0*/  ULEA.HI UR6, UR7, UR7, URZ, 0x1 ;  /* 0x0000000707067291 */ /* 0x000fe2000f8f083f */
[----:B------:R-:W-:Y:S01]  /*17b0*/  MOV R91, RZ ;  /* 0x000000ff005b7202 */ /* 0x000fe20000000f00 */
[----:B------:R-:W-:Y:S01]  /*17c0*/  UMOV UR9, 0x400 ;  /* 0x0000040000097882 */ /* 0x000fe20000000000 */
[----:B------:R-:W-:Y:S01]  /*17d0*/  IMAD.U32 R19, RZ, RZ, UR4 ;  /* 0x00000004ff137e24 */ /* 0x000fe2000f8e00ff */
[----:B------:R-:W-:Y:S02]  /*17e0*/  ULOP3.LUT UR6, UR6, 0x1ffffe, URZ, 0xc0, !UPT ;  /* 0x001ffffe06067892 */ /* 0x000fe4000f8ec03f */
[----:B------:R-:W-:Y:S02]  /*17f0*/  UPLOP3.LUT UP0, UPT, UPT, UPT, UPT, 0x40, 0x0 ;  /* 0x000000000000789c */ /* 0x000fe40003f0e870 */
[----:B------:R-:W-:Y:S01]  /*1800*/  UIADD3 UR6, UR7, -UR6, URZ ;  /* 0x8000000607067290 */ /* 0x000fe2000fffe03f */
[----:B------:R-:W-:Y:S01]  /*1810*/  UMOV UR11, UR5 ;  /* 0x00000005000b7c82 */ /* 0x000fe20008000000 */
[----:B------:R-:W-:Y:S01]  /*1820*/  ULDC UR19, c[0x0][0x644] ;  /* 0x0001910000137ab9 */ /* 0x000fe20000000800 */
[----:B0-----:R-:W-:-:S03]  /*1830*/  ULEA UR9, UR10, UR9, 0x18 ;  /* 0x000000090a097291 */ /* 0x001fc6000f8ec03f */
[----:B------:R-:W-:Y:S01]  /*1840*/  UMOV UR10, UR5 ;  /* 0x00000005000a7c82 */ /* 0x000fe20008000000 */
[----:B------:R-:W-:-:S04]  /*1850*/  ULEA UR6, UR6, UR9, 0xb ;  /* 0x0000000906067291 */ /* 0x000fc8000f8e583f */
[----:B------:R-:W-:-:S04]  /*1860*/  UIADD3 UR6, UR6, 0x200, URZ ;  /* 0x0000020006067890 */ /* 0x000fc8000fffe03f */
[----:B------:R-:W-:-:S03]  /*1870*/  USHF.R.U32.HI UR7, URZ, 0x4, UR6 ;  /* 0x000000043f077899 */ /* 0x000fc60008011606 */
[----:B------:R-:W-:Y:S01]  /*1880*/  UMOV UR6, URZ ;  /* 0x0000003f00067c82 */ /* 0x000fe20008000000 */
[----:B------:R-:W-:-:S03]  /*1890*/  ULOP3.LUT UR9, UR7, 0x3fff, URZ, 0xc0, !UPT ;  /* 0x00003fff07097892 */ /* 0x000fc6000f8ec03f */
[----:B------:R-:W-:-:S09]  /*18a0*/  UMOV UR7, URZ ;  /* 0x0000003f00077c82 */ /* 0x000fd20008000000 */
.L_x_22:
[----:B------:R-:W-:-:S13]  /*18b0*/  ISETP.NE.AND P1, PT, R94, 0x3, PT ;  /* 0x000000035e00780c */ /* 0x000fda0003f25270 */
[----:B01----:R-:W-:Y:S05]  /*18c0*/  @!P1 BRA `(.L_x_15) ;  /* 0x0000000000049947 */ /* 0x003fea0003800000 */
[----:B------:R-:W-:Y:S01]  /*18d0*/  BPT.TRAP 0x1 ;  /* 0x000000040000795c */ /* 0x000fe20000300000 */
.L_x_15:
[----:B------:R-:W0:Y:S01]  /*18e0*/  S2UR UR13, SR_CgaCtaId ;  /* 0x00000000000d79c3 */ /* 0x000e220000008800 */
[----:B------:R-:W-:Y:S01]  /*18f0*/  UMOV UR12, 0x400 ;  /* 0x00000400000c7882 */ /* 0x000fe20000000000 */
[----:B------:R-:W-:Y:S01]  /*1900*/  SHF.L.U32 R18, R19, 0x1f, RZ ;  /* 0x0000001f13127819 */ /* 0x000fe200000006ff */
[----:B0-----:R-:W-:-:S04]  /*1910*/  ULEA UR18, UR13, UR12, 0x18 ;  /* 0x0000000c0d127291 */ /* 0x001fc8000f8ec03f */
[----:B------:R-:W-:-:S09]  /*1920*/  ULEA UR12, UR10, UR18, 0x3 ;  /* 0x000000120a0c7291 */ /* 0x000fd2000f8e183f */
[----:B------:R0:W1:Y:S01]  /*1930*/  SYNCS.PHASECHK.TRANS64.TRYWAIT P0, [UR12], R18 ;  /* 0x00000012ff0075a7 */ /* 0x000062000800014c */
[----:B------:R-:W-:Y:S05]  /*1940*/  @!P1 BRA `(.L_x_16) ;  /* 0x0000000000049947 */ /* 0x000fea0003800000 */
[----:B------:R-:W-:Y:S01]  /*1950*/  BPT.TRAP 0x1 ;  /* 0x000000040000795c */ /* 0x000fe20000300000 */
.L_x_16:
[C---:B------:R-:W-:Y:S02]  /*1960*/  IMAD.SHL.U32 R10, R4.reuse, 0x20, RZ ;  /* 0x00000020040a7824 */ /* 0x040fe400078e00ff */
[C---:B------:R-:W-:Y:S02]  /*1970*/  IMAD.SHL.U32 R11, R4.reuse, 0x200, RZ ;  /* 0x00000200040b7824 */ /* 0x040fe400078e00ff */
[----:B------:R-:W-:Y:S01]  /*1980*/  IMAD.SHL.U32 R17, R4, 0x10, RZ ;  /* 0x0000001004117824 */ /* 0x000fe200078e00ff */
[----:B------:R-:W-:-:S04]  /*1990*/  LOP3.LUT R10, R10, 0x1c00, RZ, 0xc0, !PT ;  /* 0x00001c000a0a7812 */ /* 0x000fc800078ec0ff */
[----:B------:R-:W-:Y:S01]  /*19a0*/  LOP3.LUT R10, R10, 0x200, R11, 0xf8, !PT ;  /* 0x000002000a0a7812 */ /* 0x000fe200078ef80b */
[----:B------:R-:W-:-:S03]  /*19b0*/  IMAD.U32 R11, RZ, RZ, UR10 ;  /* 0x0000000aff0b7e24 */ /* 0x000fc6000f8e00ff */
[----:B------:R-:W-:-:S04]  /*19c0*/  LOP3.LUT R10, R10, 0x1c0, R17, 0xf8, !PT ;  /* 0x000001c00a0a7812 */ /* 0x000fc800078ef811 */
[----:B------:R-:W-:-:S04]  /*19d0*/  LOP3.LUT R10, R10, 0x20, R17, 0xf8, !PT ;  /* 0x000000200a0a7812 */ /* 0x000fc800078ef811 */
[----:B------:R-:W-:-:S05]  /*19e0*/  SHF.R.U32.HI R10, RZ, 0x3, R10 ;  /* 0x00000003ff0a7819 */ /* 0x000fca000001160a */
[----:B------:R-:W-:Y:S01]  /*19f0*/  IMAD R10, R11, 0x800, R10 ;  /* 0x000008000b0a7824 */ /* 0x000fe200078e020a */
[----:B-1----:R-:W-:Y:S06]  /*1a00*/  @P0 BRA `(.L_x_17) ;  /* 0x0000000000080947 */ /* 0x002fec0003800000 */
[----:B------:R-:W1:Y:S02]  /*1a10*/  SYNCS.PHASECHK.TRANS64.TRYWAIT P0, [UR12], R18 ;  /* 0x00000012ff0075a7 */ /* 0x000e64000800014c */
[----:B-1----:R-:W-:Y:S05]  /*1a20*/  @!P0 BRA `(.L_x_18) ;  /* 0x0000007800f08947 */ /* 0x002fea0003800000 */
.L_x_17:
[----:B------:R-:W-:Y:S01]  /*1a30*/  LDS R90, [R10+UR18+0x30200] ;  /* 0x030200120a5a7984 */ /* 0x000fe20008000800 */
[----:B------:R-:W-:Y:S02]  /*1a40*/  UIADD3 UR12, UR18, 0x20200, URZ ;  /* 0x00020200120c7890 */ /* 0x000fe4000fffe03f */
[----:B------:R-:W-:Y:S01]  /*1a50*/  USEL UR7, UR7, URZ, !UP0 ;  /* 0x0000003f07077287 */ /* 0x000fe2000c000000 */
[----:B------:R-:W4:Y:S01]  /*1a60*/  LDS R201, [R10+UR18+0x30600] ;  /* 0x030600120ac97984 */ /* 0x000f220008000800 */
[----:B------:R-:W-:Y:S02]  /*1a70*/  USHF.R.U32.HI UR12, URZ, 0x4, UR12 ;  /* 0x000000043f0c7899 */ /* 0x000fe4000801160c */
[----:B------:R-:W-:Y:S02]  /*1a80*/  ULOP3.LUT UR13, UR9, 0x10000, URZ, 0xfc, !UPT ;  /* 0x00010000090d7892 */ /* 0x000fe4000f8efc3f */
[----:B------:R-:W-:Y:S02]  /*1a90*/  ULOP3.LUT UR12, UR12, 0x3fff, URZ, 0xc0, !UPT ;  /* 0x00003fff0c0c7892 */ /* 0x000fe4000f8ec03f */
[----:B------:R-:W-:-:S02]  /*1aa0*/  UISETP.NE.U32.AND UP0, UPT, UR7, URZ, UPT ;  /* 0x0000003f0700728c */ /* 0x000fc4000bf05070 */
[----:B------:R-:W-:Y:S02]  /*1ab0*/  ULOP3.LUT UR14, UR12, 0x10000, URZ, 0xfc, !UPT ;  /* 0x000100000c0e7892 */ /* 0x000fe4000f8efc3f */
[----:B------:R-:W-:Y:S02]  /*1ac0*/  ULEA UR12, UR10, UR13, 0x9 ;  /* 0x0000000d0a0c7291 */ /* 0x000fe4000f8e483f */
[----:B------:R-:W-:Y:S01]  /*1ad0*/  ULEA UR14, UR10, UR14, 0x8 ;  /* 0x0000000e0a0e7291 */ /* 0x000fe2000f8e403f */
[----:B------:R-:W-:Y:S01]  /*1ae0*/  UMOV UR13, 0xc0000010 ;  /* 0xc0000010000d7882 */ /* 0x000fe20000000000 */
[----:B------:R-:W-:Y:S01]  /*1af0*/  UMOV UR15, 0x80000020 ;  /* 0x80000020000f7882 */ /* 0x000fe20000000000 */
[----:B------:R-:W-:Y:S01]  /*1b00*/  UIADD3 UR6, UR6, 0x1, URZ ;  /* 0x0000000106067890 */ /* 0x000fe2000fffe03f */
[----:B----4-:R-:W-:-:S06]  /*1b10*/  WARPGROUP.ARRIVE ;  /* 0x00000000000079c5 */ /* 0x010fcc0000000000 */
[----:B------:R-:W-:Y:S01]  /*1b20*/  QGMMA.SP.64x64x64.F32.E4M3.E4M3 R56, gdesc[UR12], R56, UP0, R90 ;  /* 0x04e05a000c3879f3 */ /* 0x000fe2000bf00a38 */
[----:B------:R-:W-:Y:S01]  /*1b30*/  UIADD3 UR12, UR12, 0x100, URZ ;  /* 0x000001000c0c7890 */ /* 0x000fe2000fffe03f */
[----:B------:R-:W-:-:S08]  /*1b40*/  UMOV UR13, 0xc0000010 ;  /* 0xc0000010000d7882 */ /* 0x000fd00000000000 */
[----:B------:R-:W-:Y:S01]  /*1b50*/  QGMMA.SP.64x64x64.F32.E4M3.E4M3 R24, gdesc[UR12], R24, UP0, R201, gsb0 ;  /* 0x04e0c9000c1879f3 */ /* 0x000fe2000b800a18 */
[----:B------:R-:W-:-:S04]  /*1b60*/  UISETP.NE.AND UP0, UPT, UR6, UR19, UPT ;  /* 0x000000130600728c */ /* 0x000fc8000bf05270 */
[----:B------:R-:W-:-:S04]  /*1b70*/  USEL UR7, URZ, 0x1, UP0 ;  /* 0x000000013f077887 */ /* 0x000fc80008000000 */
[----:B------:R-:W-:-:S06]  /*1b80*/  UISETP.NE.AND UP0, UPT, UR7, URZ, UPT ;  /* 0x0000003f0700728c */ /* 0x000fcc000bf05270 */
[----:B------:R-:W-:Y:S01]  /*1b90*/  PLOP3.LUT P0, PT, PT, PT, UP0, 0x80, 0x0 ;  /* 0x000000000000781c */ /* 0x000fe20003f0f008 */
[----:B------:R-:W-:-:S12]  /*1ba0*/  WARPGROUP.DEPBAR.LE gsb0, 0x0 ;  /* 0x00008000000079c5 */ /* 0x000fd80000010000 */
[----:B------:R-:W-:Y:S05]  /*1bb0*/  @!P0 BRA `(.L_x_19) ;  /* 0x0000000400088947 */ /* 0x000fea0003800000 */
[----:B------:R-:W-:Y:S01]  /*1bc0*/  FADD R13, R56, R13 ;  /* 0x0000000d380d7221 */ /* 0x000fe20000000000 */
[----:B------:R-:W-:-:S01]  /*1bd0*/  FADD R14, R57, R14 ;  /* 0x0000000e390e7221 */ /* 0x000fc20000000000 */
        /* <DEDUP_REMOVED lines=62> */
[----:B------:R-:W-:-:S02]  /*1fc0*/  WARPGROUP.DEPBAR.LE gsb0, 0x0 ;  /* 0x00008000000079c5 */ /* 0x000fc40000010000 */
[----:B------:R-:W-:-:S05]  /*1fd0*/  UMOV UR6, URZ ;  /* 0x0000003f00067c82 */ /* 0x000fca0008000000 */
.L_x_19:
[----:B------:R-:W-:Y:S05]  /*1fe0*/  @!P1 BRA `(.L_x_20) ;  /* 0x0000000000049947 */ /* 0x000fea0003800000 */
[----:B------:R-:W-:Y:S01]  /*1ff0*/  BPT.TRAP 0x1 ;  /* 0x000000040000795c */ /* 0x000fe20000300000 */
.L_x_20:
[----:B------:R-:W-:Y:S01]  /*2000*/  ULEA UR7, UR11, UR18, 0x3 ;  /* 0x000000120b077291 */ /* 0x000fe2000f8e183f */
[----:B------:R-:W-:-:S03]  /*2010*/  ISETP.GT.U32.AND P0, PT, R5, 0x1, PT ;  /* 0x000000010500780c */ /* 0x000fc60003f04070 */
[----:B------:R-:W-:-:S04]  /*2020*/  UIADD3 UR7, UR7, 0x80, URZ ;  /* 0x0000008007077890 */ /* 0x000fc8000fffe03f */
[----:B------:R-:W-:-:S09]  /*2030*/  UPRMT UR7, URZ, 0x654, UR7 ;  /* 0x000006543f077896 */ /* 0x000fd20008000007 */
[----:B------:R-:W-:Y:S01]  /*2040*/  SYNCS.ARRIVE.TRANS64.RED.A1T0 RZ, [UR7], RZ ;  /* 0x000000ffffff79a7 */ /* 0x000fe20008100407 */
[----:B------:R-:W-:Y:S05]  /*2050*/  @P0 BRA `(.L_x_21) ;  /* 0x0000000000040947 */ /* 0x000fea0003800000 */
[----:B------:R-:W-:Y:S01]  /*2060*/  BPT.TRAP 0x1 ;  /* 0x000000040000795c */ /* 0x000fe20000300000 */
.L_x_21:
[----:B------:R-:W-:Y:S01]  /*2070*/  UIADD3 UR10, UR10, 0x1, URZ ;  /* 0x000000010a0a7890 */ /* 0x000fe2000fffe03f */
[C---:B------:R-:W-:Y:S01]  /*2080*/  ISETP.GT.AND P0, PT, R9.reuse, 0x1, PT ;  /* 0x000000010900780c */ /* 0x040fe20003f04270 */
[----:B------:R-:W-:Y:S01]  /*2090*/  UIADD3 UR11, UR11, 0x1, URZ ;  /* 0x000000010b0b7890 */ /* 0x000fe2000fffe03f */
[----:B------:R-:W-:Y:S01]  /*20a0*/  VIADD R9, R9, 0xffffffff ;  /* 0xffffffff09097836 */ /* 0x000fe20000000000 */
[----:B------:R-:W-:Y:S02]  /*20b0*/  UISETP.NE.AND UP1, UPT, UR10, 0x10, UPT ;  /* 0x000000100a00788c */ /* 0x000fe4000bf25270 */
[----:B------:R-:W-:Y:S02]  /*20c0*/  UISETP.NE.AND UP2, UPT, UR11, 0x10, UPT ;  /* 0x000000100b00788c */ /* 0x000fe4000bf45270 */
[----:B------:R-:W-:Y:S02]  /*20d0*/  USEL UR7, URZ, 0x1, UP1 ;  /* 0x000000013f077887 */ /* 0x000fe40008800000 */
[----:B------:R-:W-:-:S02]  /*20e0*/  USEL UR10, UR10, URZ, UP1 ;  /* 0x0000003f0a0a7287 */ /* 0x000fc40008800000 */
[----:B------:R-:W-:Y:S02]  /*20f0*/  USEL UR11, UR11, URZ, UP2 ;  /* 0x0000003f0b0b7287 */ /* 0x000fe40009000000 */
[----:B------:R-:W-:Y:S01]  /*2100*/  LOP3.LUT R19, R19, UR7, RZ, 0x3c, !PT ;  /* 0x0000000713137c12 */ /* 0x000fe2000f8e3cff */
[----:B------:R-:W-:Y:S01]  /*2110*/  UMOV UR7, 0x1 ;  /* 0x0000000100077882 */ /* 0x000fe20000000000 */
[----:B------:R-:W-:Y:S08]  /*2120*/  @P0 BRA `(.L_x_22) ;  /* 0xfffffff400e00947 */ /* 0x000ff0000383ffff */
.L_x_14:
[----:B------:R-:W4:Y:S01]  /*2130*/  LDC R19, c[0x0][0x288] ;  /* 0x0000a200ff137b82 */ /* 0x000f220000000800 */
[----:B------:R-:W-:Y:S01]  /*2140*/  LOP3.LUT R9, R4, 0x60, RZ, 0xc0, !PT ;  /* 0x0000006004097812 */ /* 0x000fe200078ec0ff */
[----:B------:R-:W-:Y:S01]  /*2150*/  UIADD3 UR5, UR8, UR5, URZ ;  /* 0x0000000508057290 */ /* 0x000fe2000fffe03f */
[----:B------:R-:W-:Y:S01]  /*2160*/  SHF.R.U32.HI R10, RZ, 0x2, R4 ;  /* 0x00000002ff0a7819 */ /* 0x000fe20000011604 */
[----:B------:R-:W-:Y:S01]  /*2170*/  UISETP.NE.AND UP0, UPT, UR6, URZ, UPT ;  /* 0x0000003f0600728c */ /* 0x000fe2000bf05270 */
[----:B------:R-:W-:Y:S01]  /*2180*/  SHF.R.U32.HI R9, RZ, 0x5, R9 ;  /* 0x00000005ff097819 */ /* 0x000fe20000011609 */
[----:B------:R-:W-:Y:S01]  /*2190*/  ULDC UR7, c[0x0][0x284] ;  /* 0x0000a10000077ab9 */ /* 0x000fe20000000800 */
[----:B------:R-:W-:Y:S01]  /*21a0*/  LOP3.LUT R10, R10, 0x7, RZ, 0xc0, !PT ;  /* 0x000000070a0a7812 */ /* 0x000fe200078ec0ff */
[----:B------:R-:W-:Y:S01]  /*21b0*/  USHF.R.U32.HI UR6, URZ, 0x4, UR5 ;  /* 0x000000043f067899 */ /* 0x000fe20008011605 */
[----:B-1----:R-:W-:Y:S01]  /*21c0*/  LOP3.LUT R11, R7, 0x1, RZ, 0xc0, !PT ;  /* 0x00000001070b7812 */ /* 0x002fe200078ec0ff */
[C---:B------:R-:W-:Y:S01]  /*21d0*/  IMAD.SHL.U32 R17, R9.reuse, 0x10, RZ ;  /* 0x0000001009117824 */ /* 0x040fe200078e00ff */
[----:B------:R-:W-:Y:S01]  /*21e0*/  SHF.L.U32 R20, R12, 0x6, RZ ;  /* 0x000000060c147819 */ /* 0x000fe200000006ff */
[----:B0-----:R-:W-:Y:S01]  /*21f0*/  IMAD R18, R9, -0x10, -R10 ;  /* 0xfffffff009127824 */ /* 0x001fe200078e0a0a */
[----:B------:R-:W-:Y:S01]  /*2200*/  SHF.R.U32.HI R9, RZ, 0x1, R4 ;  /* 0x00000001ff097819 */ /* 0x000fe20000011604 */
[----:B------:R-:W-:Y:S01]  /*2210*/  ULOP3.LUT UR6, UR6, 0x1, URZ, 0xc0, !UPT ;  /* 0x0000000106067892 */ /* 0x000fe2000f8ec03f */
[----:B------:R-:W-:Y:S01]  /*2220*/  LOP3.LUT R10, R17, 0xfffffff0, R10, 0xe2, !PT ;  /* 0xfffffff0110a7812 */ /* 0x000fe200078ee20a */
[----:B------:R-:W-:Y:S01]  /*2230*/  IMAD R11, R11, -0x40, R18 ;  /* 0xffffffc00b0b7824 */ /* 0x000fe200078e0212 */
[----:B------:R-:W-:Y:S01]  /*2240*/  SHF.R.S32.HI R17, RZ, 0x1f, R6 ;  /* 0x0000001fff117819 */ /* 0x000fe20000011406 */
[----:B------:R-:W-:Y:S01]  /*2250*/  IMAD.SHL.U32 R18, R8, 0x100, RZ ;  /* 0x0000010008127824 */ /* 0x000fe200078e00ff */
[----:B------:R-:W-:Y:S01]  /*2260*/  LOP3.LUT R9, R10, 0x40, R9, 0xf8, !PT ;  /* 0x000000400a097812 */ /* 0x000fe200078ef809 */
[----:B------:R-:W-:Y:S01]  /*2270*/  UISETP.NE.U32.AND UP1, UPT, UR6, 0x1, UPT ;  /* 0x000000010600788c */ /* 0x000fe2000bf25070 */
[----:B------:R-:W-:Y:S01]  /*2280*/  LOP3.LUT R10, R4, 0x3, RZ, 0xc0, !PT ;  /* 0x00000003040a7812 */ /* 0x000fe200078ec0ff */
[----:B------:R-:W-:Y:S01]  /*2290*/  ULDC.64 UR10, c[0x0][0x6d0] ;  /* 0x0001b400000a7ab9 */ /* 0x000fe20000000a00 */
[----:B------:R-:W-:Y:S01]  /*22a0*/  IADD3 R90, -R18, UR7, R11 ;  /* 0x00000007125a7c10 */ /* 0x000fe2000fffe10b */
[----:B------:R-:W-:Y:S01]  /*22b0*/  UISETP.GT.U32.AND UP1, UPT, UR8, 0xf, !UP1 ;  /* 0x0000000f0800788c */ /* 0x000fe2000cf24070 */
[----:B----4-:R-:W-:Y:S01]  /*22c0*/  ISETP.GE.AND P0, PT, R20, R19, PT ;  /* 0x000000131400720c */ /* 0x010fe20003f06270 */
[----:B------:R-:W-:Y:S01]  /*22d0*/  IMAD R21, R17, UR10, RZ ;  /* 0x0000000a11157c24 */ /* 0x000fe2000f8e02ff */
[----:B------:R-:W-:Y:S01]  /*22e0*/  LOP3.LUT R8, R9, R18, RZ, 0xfc, !PT ;  /* 0x0000001209087212 */ /* 0x000fe200078efcff */
[----:B------:R-:W-:Y:S01]  /*22f0*/  USEL UR6, URZ, 0x1, !UP1 ;  /* 0x000000013f067887 */ /* 0x000fe2000c800000 */
[----:B------:R-:W-:Y:S01]  /*2300*/  ISETP.GE.OR P0, PT, R18, UR7, P0 ;  /* 0x0000000712007c0c */ /* 0x000fe20008706670 */
[----:B------:R-:W-:Y:S01]  /*2310*/  USEL UR7, URZ, 0x1, !UP0 ;  /* 0x000000013f077887 */ /* 0x000fe2000c000000 */
[--C-:B------:R-:W-:Y:S01]  /*2320*/  SHF.R.S32.HI R9, RZ, 0x1f, R8.reuse ;  /* 0x0000001fff097819 */ /* 0x100fe20000011408 */
[----:B------:R-:W-:Y:S01]  /*2330*/  UISETP.GT.U32.AND UP0, UPT, UR5, 0xf, UPT ;  /* 0x0000000f0500788c */ /* 0x000fe2000bf04070 */
[----:B------:R-:W-:Y:S01]  /*2340*/  IMAD R19, R10, -0x2, R19 ;  /* 0xfffffffe0a137824 */ /* 0x000fe200078e0213 */
[----:B------:R-:W-:Y:S01]  /*2350*/  ULOP3.LUT UR5, UR5, 0xf, URZ, 0xc0, !UPT ;  /* 0x0000000f05057892 */ /* 0x000fe2000f8ec03f */
[C---:B------:R-:W-:Y:S01]  /*2360*/  IMAD R21, R6.reuse, UR11, R21 ;  /* 0x0000000b06157c24 */ /* 0x040fe2000f8e0215 */
[----:B------:R-:W-:Y:S01]  /*2370*/  ISETP.NE.AND P1, PT, RZ, UR7, PT ;  /* 0x00000007ff007c0c */ /* 0x000fe2000bf25270 */
[----:B------:R-:W-:Y:S01]  /*2380*/  UISETP.LT.U32.AND UP0, UPT, UR8, 0x10, UP0 ;  /* 0x000000100800788c */ /* 0x000fe20008701070 */
[----:B------:R-:W-:-:S03]  /*2390*/  IMAD.WIDE.U32 R10, R6, UR10, R8 ;  /* 0x0000000a060a7c25 */ /* 0x000fc6000f8e0008 */
[----:B------:R-:W-:Y:S01]  /*23a0*/  USEL UR9, URZ, 0x1, !UP0 ;  /* 0x000000013f097887 */ /* 0x000fe2000c000000 */
[----:B------:R-:W-:Y:S02]  /*23b0*/  IMAD.MOV.U32 R98, RZ, RZ, R14 ;  /* 0x000000ffff627224 */ /* 0x000fe400078e000e */
[----:B------:R-:W-:Y:S01]  /*23c0*/  IMAD.IADD R21, R11, 0x1, R21 ;  /* 0x000000010b157824 */ /* 0x000fe200078e0215 */
[----:B------:R-:W-:Y:S01]  /*23d0*/  ULOP3.LUT UR4, UR6, UR4, UR9, 0x96, !UPT ;  /* 0x0000000406047292 */ /* 0x000fe2000f8e9609 */
[----:B------:R-:W-:-:S03]  /*23e0*/  IMAD.MOV.U32 R96, RZ, RZ, R13 ;  /* 0x000000ffff607224 */ /* 0x000fc600078e000d */
[----:B------:R-:W-:Y:S08]  /*23f0*/  @!P1 BRA `(.L_x_23) ;  /* 0x0000000400049947 */ /* 0x000ff00003800000 */
[----:B------:R-:W-:Y:S01]  /*2400*/  FADD R96, R56, R96 ;  /* 0x0000006038607221 */ /* 0x000fe20000000000 */
        /* <DEDUP_REMOVED lines=63> */
[----:B------:R-:W-:-:S06]  /*2800*/  WARPGROUP.DEPBAR.LE gsb0, 0x0 ;  /* 0x00008000000079c5 */ /* 0x000fcc0000010000 */
.L_x_23:
[----:B------:R-:W-:Y:S02]  /*2810*/  WARPGROUP.DEPBAR.LE gsb0, 0x0 ;  /* 0x00008000000079c5 */ /* 0x000fe40000010000 */
[----:B------:R-:W-:Y:S02]  /*2820*/  IMAD.MOV.U32 R11, RZ, RZ, R21 ;  /* 0x000000ffff0b7224 */ /* 0x000fe400078e0015 */
[----:B------:R-:W-:Y:S02]  /*2830*/  IMAD.IADD R82, R19, 0x1, -R20 ;  /* 0x0000000113527824 */ /* 0x000fe400078e0a14 */
[----:B------:R-:W-:Y:S01]  /*2840*/  IMAD.MOV.U32 R83, RZ, RZ, -0x1 ;  /* 0xffffffffff537424 */ /* 0x000fe200078e00ff */
[----:B------:R-:W-:Y:S06]  /*2850*/  @P0 BRA `(.L_x_24) ;  /* 0x0000004800400947 */ /* 0x000fec0003800000 */
[----:B------:R-:W0:Y:S01]  /*2860*/  LDC.64 R24, c[0x0][0x6c8] ;  /* 0x0001b200ff187b82 */ /* 0x000e220000000a00 */
[----:B------:R-:W-:Y:S01]  /*2870*/  IMAD.WIDE R12, R12, 0x40, RZ ;  /* 0x000000400c0c7825 */ /* 0x000fe200078e02ff */
[----:B---3-5:R-:W-:Y:S01]  /*2880*/  FSETP.NEU.AND P1, PT, R89, RZ, PT ;  /* 0x000000ff5900720b */ /* 0x028fe20003f2d000 */
[----:B------:R-:W-:Y:S01]  /*2890*/  BSSY B0, `(.L_x_24) ;  /* 0x000048c000007945 */ /* 0x000fe20003800000 */
[----:B------:R-:W-:Y:S01]  /*28a0*/  ISETP.GT.AND P0, PT, R82, RZ, PT ;  /* 0x000000ff5200720c */ /* 0x000fe20003f04270 */
[----:B------:R-:W-:-:S03]  /*28b0*/  IMAD.SHL.U32 R205, R4, 0x2, RZ ;  /* 0x0000000204cd7824 */ /* 0x000fc600078e00ff */
[----:B------:R-:W-:Y:S02]  /*28c0*/  ISETP.GT.AND P2, PT, R90, RZ, P0 ;  /* 0x000000ff5a00720c */ /* 0x000fe40000744270 */
[----:B------:R-:W-:Y:S01]  /*28d0*/  LOP3.LUT R205, R12, 0x6, R205, 0xf8, !PT ;  /* 0x000000060ccd7812 */ /* 0x000fe200078ef8cd */
[----:B0-----:R-:W-:-:S04]  /*28e0*/  IMAD R14, R13, R24, RZ ;  /* 0x000000180d0e7224 */ /* 0x001fc800078e02ff */
[----:B------:R-:W-:-:S04]  /*28f0*/  IMAD.WIDE.U32 R20, R205, R24, R10 ;  /* 0x00000018cd147225 */ /* 0x000fc800078e000a */
[----:B------:R-:W-:-:S04]  /*2900*/  IMAD R11, R205, R25, R14 ;  /* 0x00000019cd0b7224 */ /* 0x000fc800078e020e */
[----:B------:R-:W-:Y:S01]  /*2910*/  IMAD.IADD R27, R21, 0x1, R11 ;  /* 0x00000001151b7824 */ /* 0x000fe200078e020b */
[----:B------:R-:W-:Y:S06]  /*2920*/  @!P1 BRA `(.L_x_25) ;  /* 0x0000003400789947 */ /* 0x000fec0003800000 */
[----:B------:R-:W0:Y:S01]  /*2930*/  LDC.64 R10, c[0x0][0x6b0] ;  /* 0x0001ac00ff0a7b82 */ /* 0x000e220000000a00 */
[----:B------:R-:W-:Y:S01]  /*2940*/  ULDC.64 UR6, c[0x0][0x6b8] ;  /* 0x0001ae0000067ab9 */ /* 0x000fe20000000a00 */
[----:B------:R-:W-:Y:S01]  /*2950*/  ULDC.64 UR10, c[0x0][0x6a8] ;  /* 0x0001aa00000a7ab9 */ /* 0x000fe20000000a00 */
[----:B------:R-:W-:Y:S01]  /*2960*/  IMAD R201, R17, UR6, RZ ;  /* 0x0000000611c97c24 */ /* 0x000fe2000f8e02ff */
[----:B------:R-:W-:Y:S01]  /*2970*/  ULDC.64 UR12, c[0x0][0x6c0] ;  /* 0x0001b000000c7ab9 */ /* 0x000fe20000000a00 */
[----:B------:R-:W-:-:S03]  /*2980*/  IMAD.WIDE.U32 R60, R6, UR6, R8 ;  /* 0x00000006063c7c25 */ /* 0x000fc6000f8e0008 */
[----:B------:R-:W1:Y:S01]  /*2990*/  LDC.64 R22, c[0x0][0x6b0] ;  /* 0x0001ac00ff167b82 */ /* 0x000e620000000a00 */
[----:B------:R-:W-:Y:S01]  /*29a0*/  IMAD R201, R6, UR7, R201 ;  /* 0x0000000706c97c24 */ /* 0x000fe2000f8e02c9 */
[----:B------:R-:W-:-:S03]  /*29b0*/  MOV R64, R60 ;  /* 0x0000003c00407202 */ /* 0x000fc60000000f00 */
[----:B------:R-:W-:Y:S02]  /*29c0*/  IMAD.IADD R65, R61, 0x1, R201 ;  /* 0x000000013d417824 */ /* 0x000fe400078e02c9 */
[----:B0-----:R-:W-:-:S04]  /*29d0*/  IMAD R12, R13, R10, RZ ;  /* 0x0000000a0d0c7224 */ /* 0x001fc800078e02ff */
[C---:B------:R-:W-:Y:S02]  /*29e0*/  IMAD R203, R205.reuse, R11, R12 ;  /* 0x0000000bcdcb7224 */ /* 0x040fe400078e020c */
[----:B------:R-:W-:-:S04]  /*29f0*/  IMAD.WIDE.U32 R12, R205, R10, R64 ;  /* 0x0000000acd0c7225 */ /* 0x000fc800078e0040 */
[----:B------:R-:W-:Y:S01]  /*2a00*/  IMAD.IADD R13, R13, 0x1, R203 ;  /* 0x000000010d0d7824 */ /* 0x000fe200078e02cb */
[----:B------:R-:W-:-:S04]  /*2a10*/  LEA R18, P1, R12, UR10, 0x2 ;  /* 0x0000000a0c127c11 */ /* 0x000fc8000f8210ff */
[----:B------:R-:W-:-:S05]  /*2a20*/  LEA.HI.X R19, R12, UR11, R13, 0x2, P1 ;  /* 0x0000000b0c137c11 */ /* 0x000fca00088f140d */
[----:B------:R0:W3:Y:S01]  /*2a30*/  @P2 LDG.E.LTC128B R14, desc[UR16][R18.64] ;  /* 0x00000010120e2981 */ /* 0x0000e2000c1e1920 */
[----:B------:R-:W-:Y:S01]  /*2a40*/  LEA R52, P1, R20, UR12, 0x2 ;  /* 0x0000000c14347c11 */ /* 0x000fe2000f8210ff */
[CC--:B------:R-:W-:Y:S01]  /*2a50*/  IMAD.WIDE.U32 R12, R205.reuse, R10.reuse, R8 ;  /* 0x0000000acd0c7225 */ /* 0x0c0fe200078e0008 */
[----:B------:R-:W-:Y:S01]  /*2a60*/  ISETP.GT.AND P6, PT, R82, 0x1, PT ;  /* 0x000000015200780c */ /* 0x000fe20003fc4270 */
[----:B------:R-:W-:Y:S01]  /*2a70*/  BSSY B1, `(.L_x_26) ;  /* 0x0000015000017945 */ /* 0x000fe20003800000 */
[----:B------:R-:W-:Y:S01]  /*2a80*/  LEA.HI.X R53, R20, UR13, R27, 0x2, P1 ;  /* 0x0000000d14357c11 */ /* 0x000fe200088f141b */
[----:B-1----:R-:W-:Y:S01]  /*2a90*/  IMAD.WIDE.U32 R28, R205, R10, R22 ;  /* 0x0000000acd1c7225 */ /* 0x002fe200078e0016 */
[----:B------:R-:W-:Y:S02]  /*2aa0*/  ISETP.GT.AND P1, PT, R90, RZ, P6 ;  /* 0x000000ff5a00720c */ /* 0x000fe40003724270 */
[----:B------:R-:W-:Y:S01]  /*2ab0*/  LOP3.LUT R92, R92, 0xfffffffd, RZ, 0xc0, !PT ;  /* 0xfffffffd5c5c7812 */ /* 0x000fe200078ec0ff */
[C---:B------:R-:W-:Y:S01]  /*2ac0*/  IMAD.IADD R21, R203.reuse, 0x1, R13 ;  /* 0x00000001cb157824 */ /* 0x040fe200078e020d */
[----:B------:R-:W-:Y:S01]  /*2ad0*/  IADD3 R13, P3, R60, R28, RZ ;  /* 0x0000001c3c0d7210 */ /* 0x000fe20007f7e0ff */
[----:B------:R-:W-:-:S02]  /*2ae0*/  IMAD.IADD R33, R203, 0x1, R29 ;  /* 0x00000001cb217824 */ /* 0x000fc400078e021d */
[----:B------:R-:W-:Y:S01]  /*2af0*/  IMAD.MOV.U32 R20, RZ, RZ, R12 ;  /* 0x000000ffff147224 */ /* 0x000fe200078e000c */
[----:B------:R-:W-:Y:S01]  /*2b00*/  LEA R12, P4, R13, UR10, 0x2 ;  /* 0x0000000a0d0c7c11 */ /* 0x000fe2000f8810ff */
[----:B------:R-:W-:Y:S01]  /*2b10*/  IMAD.X R30, R33, 0x1, R65, P3 ;  /* 0x00000001211e7824 */ /* 0x000fe200018e0641 */
[----:B------:R-:W-:Y:S01]  /*2b20*/  @P6 LOP3.LUT R92, R92, 0x2, RZ, 0xfc, !PT ;  /* 0x000000025c5c6812 */ /* 0x000fe200078efcff */
[----:B0-----:R-:W-:-:S03]  /*2b30*/  IMAD.WIDE.U32 R18, R6, UR6, R20 ;  /* 0x0000000606127c25 */ /* 0x001fc6000f8e0014 */
[----:B------:R-:W-:Y:S01]  /*2b40*/  LEA.HI.X R13, R13, UR11, R30, 0x2, P4 ;  /* 0x0000000b0d0d7c11 */ /* 0x000fe2000a0f141e */
[----:B---3--:R-:W-:-:S04]  /*2b50*/  FMUL R17, R14, R89 ;  /* 0x000000590e117220 */ /* 0x008fc80000400000 */
[----:B--2---:R-:W-:Y:S01]  /*2b60*/  FFMA R31, R96, R88, R17 ;  /* 0x00000058601f7223 */ /* 0x004fe20000000011 */
[----:B------:R-:W-:-:S04]  /*2b70*/  IMAD.IADD R17, R201, 0x1, R19 ;  /* 0x00000001c9117824 */ /* 0x000fc800078e0213 */
[----:B------:R0:W-:Y:S01]  /*2b80*/  @P2 STG.E desc[UR16][R52.64], R31 ;  /* 0x0000001f34002986 */ /* 0x0001e2000c101910 */
[----:B------:R-:W-:Y:S01]  /*2b90*/  IADD3 R26, P2, R8, R28, RZ ;  /* 0x0000001c081a7210 */ /* 0x000fe20007f5e0ff */
[----:B------:R-:W-:-:S12]  /*2ba0*/  @!P1 BRA `(.L_x_27) ;  /* 0x0000000000049947 */ /* 0x000fd80003800000 */
[----:B------:R1:W5:Y:S02]  /*2bb0*/  LDG.E.LTC128B R14, desc[UR16][R12.64] ;  /* 0x000000100c0e7981 */ /* 0x000364000c1e1920 */
.L_x_27:
[----:B------:R-:W-:Y:S05]  /*2bc0*/  BSYNC B1 ;  /* 0x0000000000017941 */ /* 0x000fea0003800000 */
.L_x_26:
[----:B-1---5:R-:W-:Y:S01]  /*2bd0*/  FMUL R13, R14, R89 ;  /* 0x000000590e0d7220 */ /* 0x022fe20000400000 */
[----:B------:R-:W-:Y:S01]  /*2be0*/  LEA R48, P3, R24, R52, 0x2 ;  /* 0x0000003418307211 */ /* 0x000fe200078610ff */
[----:B------:R-:W-:Y:S01]  /*2bf0*/  IMAD.X R27, R9, 0x1, R33, P2 ;  /* 0x00000001091b7824 */ /* 0x000fe200010e0621 */
[----:B------:R-:W-:Y:S01]  /*2c00*/  ISETP.GT.AND P2, PT, R90, 0x8, P0 ;  /* 0x000000085a00780c */ /* 0x000fe20000744270 */
[----:B------:R-:W-:Y:S01]  /*2c10*/  FFMA R21, R98, R88, R13 ;  /* 0x0000005862157223 */ /* 0x000fe2000000000d */
[----:B------:R-:W-:Y:S01]  /*2c20*/  LEA.HI.X R49, R24, R53, R25, 0x2, P3 ;  /* 0x0000003518317211 */ /* 0x000fe200018f1419 */
[----:B------:R-:W-:Y:S01]  /*2c30*/  IMAD.WIDE.U32 R12, R6, UR6, R26 ;  /* 0x00000006060c7c25 */ /* 0x000fe2000f8e001a */
[C---:B------:R-:W-:Y:S01]  /*2c40*/  LEA R50, P4, R18.reuse, UR10, 0x2 ;  /* 0x0000000a12327c11 */ /* 0x040fe2000f8810ff */
[----:B------:R-:W-:Y:S02]  /*2c50*/  BSSY B1, `(.L_x_28) ;  /* 0x0000009000017945 */ /* 0x000fe40003800000 */
[----:B------:R1:W-:Y:S01]  /*2c60*/  @P1 STG.E desc[UR16][R48.64], R21 ;  /* 0x0000001530001986 */ /* 0x0003e2000c101910 */
[----:B------:R-:W-:Y:S01]  /*2c70*/  LEA.HI.X R51, R18, UR11, R17, 0x2, P4 ;  /* 0x0000000b12337c11 */ /* 0x000fe2000a0f1411 */
[----:B------:R-:W-:Y:S01]  /*2c80*/  IMAD.MOV.U32 R18, RZ, RZ, R28 ;  /* 0x000000ffff127224 */ /* 0x000fe200078e001c */
[----:B------:R-:W-:Y:S01]  /*2c90*/  IADD3 R17, R201, R13, RZ ;  /* 0x0000000dc9117210 */ /* 0x000fe20007ffe0ff */
[----:B------:R-:W-:-:S02]  /*2ca0*/  IMAD.MOV.U32 R19, RZ, RZ, R33 ;  /* 0x000000ffff137224 */ /* 0x000fc400078e0021 */
[----:B------:R-:W-:Y:S01]  /*2cb0*/  IMAD R86, R11, 0x7, RZ ;  /* 0x000000070b567824 */ /* 0x000fe200078e02ff */
[----:B------:R-:W-:Y:S06]  /*2cc0*/  @!P2 BRA `(.L_x_29) ;  /* 0x000000000004a947 */ /* 0x000fec0003800000 */
[----:B------:R2:W5:Y:S02]  /*2cd0*/  LDG.E.LTC128B R14, desc[UR16][R50.64+0x20] ;  /* 0x00002010320e7981 */ /* 0x000564000c1e1920 */
.L_x_29:
[----:B------:R-:W-:Y:S05]  /*2ce0*/  BSYNC B1 ;  /* 0x0000000000017941 */ /* 0x000fea0003800000 */
.L_x_28:
[----:B------:R-:W-:Y:S01]  /*2cf0*/  ISETP.GT.AND P3, PT, R90, 0x8, P6 ;  /* 0x000000085a00780c */ /* 0x000fe20003764270 */
[----:B------:R-:W-:Y:S01]  /*2d00*/  IMAD.WIDE.U32 R18, R10, 0x7, R18 ;  /* 0x000000070a127825 */ /* 0x000fe200078e0012 */
[----:B------:R-:W-:-:S03]  /*2d10*/  ISETP.GT.AND P5, PT, R82, 0x8, PT ;  /* 0x000000085200780c */ /* 0x000fc60003fa4270 */
[----:B-----5:R-:W-:Y:S01]  /*2d20*/  FMUL R20, R14, R89 ;  /* 0x000000590e147220 */ /* 0x020fe20000400000 */
[----:B------:R-:W-:Y:S01]  /*2d30*/  LEA R46, P1, R12, UR10, 0x2 ;  /* 0x0000000a0c2e7c11 */ /* 0x000fe2000f8210ff */
[----:B------:R-:W-:Y:S01]  /*2d40*/  BSSY B1, `(.L_x_30) ;  /* 0x000000d000017945 */ /* 0x000fe20003800000 */
[----:B------:R-:W-:Y:S01]  /*2d50*/  LOP3.LUT R92, R92, 0xfffffffb, RZ, 0xc0, !PT ;  /* 0xfffffffb5c5c7812 */ /* 0x000fe200078ec0ff */
[----:B------:R-:W-:Y:S01]  /*2d60*/  FFMA R15, R15, R88, R20 ;  /* 0x000000580f0f7223 */ /* 0x000fe20000000014 */
[----:B------:R-:W-:Y:S01]  /*2d70*/  LEA.HI.X R47, R12, UR11, R17, 0x2, P1 ;  /* 0x0000000b0c2f7c11 */ /* 0x000fe200088f1411 */
[----:B------:R-:W-:Y:S01]  /*2d80*/  IMAD.IADD R17, R19, 0x1, R86 ;  /* 0x0000000113117824 */ /* 0x000fe200078e0256 */
[----:B------:R-:W-:Y:S02]  /*2d90*/  IADD3 R13, P1, R60, R18, RZ ;  /* 0x000000123c0d7210 */ /* 0x000fe40007f3e0ff */
[----:B------:R3:W-:Y:S01]  /*2da0*/  @P2 STG.E desc[UR16][R52.64+0x20], R15 ;  /* 0x0000200f34002986 */ /* 0x0007e2000c101910 */
[----:B------:R-:W-:-:S02]  /*2db0*/  ISETP.GT.AND P2, PT, R90, RZ, P5 ;  /* 0x000000ff5a00720c */ /* 0x000fc40002f44270 */
[----:B------:R-:W-:Y:S01]  /*2dc0*/  IMAD.X R20, R17, 0x1, R65, P1 ;  /* 0x0000000111147824 */ /* 0x000fe200008e0641 */
[----:B------:R-:W-:Y:S02]  /*2dd0*/  @P5 LOP3.LUT R92, R92, 0x4, RZ, 0xfc, !PT ;  /* 0x000000045c5c5812 */ /* 0x000fe400078efcff */
[----:B------:R-:W-:Y:S01]  /*2de0*/  LEA R12, P1, R13, UR10, 0x2 ;  /* 0x0000000a0d0c7c11 */ /* 0x000fe2000f8210ff */
[----:B------:R-:W-:-:S12]  /*2df0*/  @!P3 BRA `(.L_x_31) ;  /* 0x000000000004b947 */ /* 0x000fd80003800000 */
[----:B------:R4:W5:Y:S02]  /*2e00*/  LDG.E.LTC128B R14, desc[UR16][R46.64+0x20] ;  /* 0x000020102e0e7981 */ /* 0x000964000c1e1920 */
.L_x_31:
[----:B------:R-:W-:Y:S05]  /*2e10*/  BSYNC B1 ;  /* 0x0000000000017941 */ /* 0x000fea0003800000 */
.L_x_30:
[----:B---3-5:R-:W-:Y:S01]  /*2e20*/  FMUL R15, R14, R89 ;  /* 0x000000590e0f7220 */ /* 0x028fe20000400000 */
[----:B------:R-:W-:Y:S01]  /*2e30*/  IMAD.MOV.U32 R32, RZ, RZ, R14 ;  /* 0x000000ffff207224 */ /* 0x000fe200078e000e */
[----:B------:R-:W-:Y:S02]  /*2e40*/  LEA.HI.X R13, R13, UR11, R20, 0x2, P1 ;  /* 0x0000000b0d0d7c11 */ /* 0x000fe400088f1414 */
[----:B------:R-:W-:-:S05]  /*2e50*/  FFMA R15, R16, R88, R15 ;  /* 0x00000058100f7223 */ /* 0x000fca000000000f */
[----:B------:R3:W-:Y:S04]  /*2e60*/  @P3 STG.E desc[UR16][R48.64+0x20], R15 ;  /* 0x0000200f30003986 */ /* 0x0007e8000c101910 */
[----:B------:R0:W2:Y:S01]  /*2e70*/  @P2 LDG.E.LTC128B R32, desc[UR16][R12.64] ;  /* 0x000000100c202981 */ /* 0x0000a2000c1e1920 */
[----:B------:R-:W-:Y:S01]  /*2e80*/  IADD3 R28, P1, R18, R10, RZ ;  /* 0x0000000a121c7210 */ /* 0x000fe20007f3e0ff */
[----:B------:R-:W-:Y:S01]  /*2e90*/  IMAD R45, R25, 0x1c, RZ ;  /* 0x0000001c192d7824 */ /* 0x000fe200078e02ff */
[----:B------:R-:W-:Y:S01]  /*2ea0*/  ISETP.GT.AND P4, PT, R82, 0x9, PT ;  /* 0x000000095200780c */ /* 0x000fe20003f84270 */
[----:B------:R-:W-:-:S04]  /*2eb0*/  IMAD.WIDE.U32 R36, R24, 0x1c, R48 ;  /* 0x0000001c18247825 */ /* 0x000fc800078e0030 */
[----:B------:R-:W-:Y:S02]  /*2ec0*/  IMAD.X R29, R17, 0x1, R11, P1 ;  /* 0x00000001111d7824 */ /* 0x000fe400008e060b */
[----:B------:R-:W-:Y:S02]  /*2ed0*/  IMAD.IADD R45, R37, 0x1, R45 ;  /* 0x00000001252d7824 */ /* 0x000fe400078e022d */
[----:B------:R-:W-:-:S04]  /*2ee0*/  IMAD.WIDE.U32 R26, R10, 0x7, R28 ;  /* 0x000000070a1a7825 */ /* 0x000fc800078e001c */
[----:B------:R-:W-:Y:S01]  /*2ef0*/  IMAD.IADD R33, R86, 0x1, R27 ;  /* 0x0000000156217824 */ /* 0x000fe200078e021b */
[----:B------:R-:W-:Y:S01]  /*2f00*/  IADD3 R20, P1, R26, R10, RZ ;  /* 0x0000000a1a147210 */ /* 0x000fe20007f3e0ff */
[----:B------:R-:W-:-:S04]  /*2f10*/  IMAD.MOV.U32 R44, RZ, RZ, R36 ;  /* 0x000000ffff2c7224 */ /* 0x000fc800078e0024 */
[----:B-1----:R-:W-:Y:S02]  /*2f20*/  IMAD.X R21, R33, 0x1, R11, P1 ;  /* 0x0000000121157824 */ /* 0x002fe400008e060b */
[----:B------:R-:W-:-:S04]  /*2f30*/  IMAD.WIDE.U32 R18, R10, 0x7, R20 ;  /* 0x000000070a127825 */ /* 0x000fc800078e0014 */
[----:B------:R-:W-:Y:S01]  /*2f40*/  IMAD.IADD R58, R86, 0x1, R19 ;  /* 0x00000001563a7824 */ /* 0x000fe200078e0213 */
[----:B------:R-:W-:-:S05]  /*2f50*/  IADD3 R16, P1, R18, R10, RZ ;  /* 0x0000000a12107210 */ /* 0x000fca0007f3e0ff */
[----:B------:R-:W-:Y:S02]  /*2f60*/  IMAD.X R17, R58, 0x1, R11, P1 ;  /* 0x000000013a117824 */ /* 0x000fe400008e060b */
[----:B---3--:R-:W-:-:S04]  /*2f70*/  IMAD.WIDE.U32 R14, R10, 0x7, R16 ;  /* 0x000000070a0e7825 */ /* 0x008fc800078e0010 */
[----:B------:R-:W-:Y:S01]  /*2f80*/  IMAD.IADD R72, R86, 0x1, R15 ;  /* 0x0000000156487824 */ /* 0x000fe200078e020f */
[----:B0-----:R-:W-:-:S04]  /*2f90*/  IADD3 R12, P1, R14, R10, RZ ;  /* 0x0000000a0e0c7210 */ /* 0x001fc80007f3e0ff */
[----:B------:R-:W-:-:S03]  /*2fa0*/  IADD3.X R13, R72, R11, RZ, P1, !PT ;  /* 0x0000000b480d7210 */ /* 0x000fc60000ffe4ff */
[----:B------:R-:W-:-:S04]  /*2fb0*/  IMAD.WIDE.U32 R54, R10, 0x7, R12 ;  /* 0x000000070a367825 */ /* 0x000fc800078e000c */
[----:B------:R-:W-:Y:S01]  /*2fc0*/  IMAD.IADD R74, R86, 0x1, R55 ;  /* 0x00000001564a7824 */ /* 0x000fe200078e0237 */
[----:B------:R-:W-:-:S05]  /*2fd0*/  IADD3 R56, P1, R54, R10, RZ ;  /* 0x0000000a36387210 */ /* 0x000fca0007f3e0ff */
[----:B------:R-:W-:Y:S02]  /*2fe0*/  IMAD.X R57, R74, 0x1, R11, P1 ;  /* 0x000000014a397824 */ /* 0x000fe400008e060b */
[----:B------:R-:W-:-:S04]  /*2ff0*/  IMAD.WIDE.U32 R68, R10, 0x7, R56 ;  /* 0x000000070a447825 */ /* 0x000fc800078e0038 */
[----:B------:R-:W-:Y:S01]  /*3000*/  IMAD.IADD R78, R86, 0x1, R69 ;  /* 0x00000001564e7824 */ /* 0x000fe200078e0245 */
[----:B------:R-:W-:-:S05]  /*3010*/  IADD3 R70, P1, R68, R10, RZ ;  /* 0x0000000a44467210 */ /* 0x000fca0007f3e0ff */
[----:B------:R-:W-:Y:S01]  /*3020*/  IMAD.X R71, R78, 0x1, R11, P1 ;  /* 0x000000014e477824 */ /* 0x000fe200008e060b */
[----:B------:R-:W-:Y:S01]  /*3030*/  IADD3 R30, P1, R28, R60, RZ ;  /* 0x0000003c1c1e7210 */ /* 0x000fe20007f3e0ff */
[----:B------:R-:W-:-:S04]  /*3040*/  IMAD.WIDE.U32 R62, R10, 0x7, R70 ;  /* 0x000000070a3e7825 */ /* 0x000fc800078e0046 */
[----:B------:R-:W-:Y:S01]  /*3050*/  IMAD.X R29, R29, 0x1, R65, P1 ;  /* 0x000000011d1d7824 */ /* 0x000fe200008e0641 */
[----:B------:R-:W-:Y:S01]  /*3060*/  IADD3 R84, P1, P3, R60, R10, R62 ;  /* 0x0000000a3c547210 */ /* 0x000fe20007b3e03e */
[----:B------:R-:W-:-:S05]  /*3070*/  IMAD.IADD R209, R86, 0x1, R63 ;  /* 0x0000000156d17824 */ /* 0x000fca00078e023f */
[----:B------:R-:W-:Y:S02]  /*3080*/  IADD3.X R207, R65, R11, R209, P1, P3 ;  /* 0x0000000b41cf7210 */ /* 0x000fe40000fe64d1 */
[----:B------:R-:W-:-:S04]  /*3090*/  LEA R28, P1, R30, UR10, 0x2 ;  /* 0x0000000a1e1c7c11 */ /* 0x000fc8000f8210ff */
[----:B------:R-:W-:Y:S02]  /*30a0*/  LEA.HI.X R29, R30, UR11, R29, 0x2, P1 ;  /* 0x0000000b1e1d7c11 */ /* 0x000fe400088f141d */
[----:B------:R-:W-:Y:S01]  /*30b0*/  ISETP.GT.AND P1, PT, R90, RZ, P4 ;  /* 0x000000ff5a00720c */ /* 0x000fe20002724270 */
[----:B--2---:R-:W-:-:S04]  /*30c0*/  FMUL R30, R32, R89 ;  /* 0x00000059201e7220 */ /* 0x004fc80000400000 */
[----:B------:R-:W-:-:S05]  /*30d0*/  FFMA R219, R219, R88, R30 ;  /* 0x00000058dbdb7223 */ /* 0x000fca000000001e */
[----:B------:R0:W-:Y:S04]  /*30e0*/  @P2 STG.E desc[UR16][R44.64], R219 ;  /* 0x000000db2c002986 */ /* 0x0001e8000c101910 */
[----:B------:R-:W2:Y:S01]  /*30f0*/  @P1 LDG.E.LTC128B R32, desc[UR16][R28.64] ;  /* 0x000000101c201981 */ /* 0x000ea2000c1e1920 */
[----:B------:R-:W-:Y:S01]  /*3100*/  IMAD.WIDE.U32 R22, R10, 0x7, R22 ;  /* 0x000000070a167825 */ /* 0x000fe200078e0016 */
[----:B------:R-:W-:Y:S01]  /*3110*/  SHF.L.U64.HI R87, R24, 0x5, R25 ;  /* 0x0000000518577819 */ /* 0x000fe20000010219 */
[----:B------:R-:W-:Y:S02]  /*3120*/  BSSY B1, `(.L_x_32) ;  /* 0x0000017000017945 */ /* 0x000fe40003800000 */
[----:B------:R-:W-:Y:S02]  /*3130*/  IMAD.IADD R23, R86, 0x1, R23 ;  /* 0x0000000156177824 */ /* 0x000fe400078e0217 */
[----:B------:R-:W-:-:S02]  /*3140*/  IMAD.SHL.U32 R85, R24, 0x20, RZ ;  /* 0x0000002018557824 */ /* 0x000fc400078e00ff */
[----:B------:R-:W-:-:S03]  /*3150*/  IMAD.WIDE.U32 R30, R205, R10, R22 ;  /* 0x0000000acd1e7225 */ /* 0x000fc600078e0016 */
[----:B------:R-:W-:-:S04]  /*3160*/  IADD3 R30, P2, R8, R30, RZ ;  /* 0x0000001e081e7210 */ /* 0x000fc80007f5e0ff */
[----:B------:R-:W-:-:S03]  /*3170*/  IADD3.X R31, R9, R203, R31, P2, !PT ;  /* 0x000000cb091f7210 */ /* 0x000fc600017fe41f */
[----:B------:R-:W-:-:S05]  /*3180*/  IMAD.WIDE.U32 R30, R6, UR6, R30 ;  /* 0x00000006061e7c25 */ /* 0x000fca000f8e001e */
[----:B------:R-:W-:Y:S02]  /*3190*/  IADD3 R31, R201, R31, RZ ;  /* 0x0000001fc91f7210 */ /* 0x000fe40007ffe0ff */
[----:B------:R-:W-:-:S04]  /*31a0*/  LEA R42, P2, R30, UR10, 0x2 ;  /* 0x0000000a1e2a7c11 */ /* 0x000fc8000f8410ff */
[----:B------:R-:W-:Y:S02]  /*31b0*/  LEA.HI.X R43, R30, UR11, R31, 0x2, P2 ;  /* 0x0000000b1e2b7c11 */ /* 0x000fe400090f141f */
[----:B------:R-:W-:-:S05]  /*31c0*/  IADD3 R40, P2, R85, R48, RZ ;  /* 0x0000003055287210 */ /* 0x000fca0007f5e0ff */
[----:B------:R-:W-:Y:S01]  /*31d0*/  IMAD.X R41, R87, 0x1, R49, P2 ;  /* 0x0000000157297824 */ /* 0x000fe200010e0631 */
[----:B------:R-:W-:-:S05]  /*31e0*/  IADD3 R24, P2, R22, R10, RZ ;  /* 0x0000000a16187210 */ /* 0x000fca0007f5e0ff */
[----:B------:R-:W-:Y:S01]  /*31f0*/  IMAD.X R25, R23, 0x1, R11, P2 ;  /* 0x0000000117197824 */ /* 0x000fe200010e060b */
[----:B------:R-:W-:Y:S01]  /*3200*/  ISETP.GT.AND P2, PT, R90, 0x8, P5 ;  /* 0x000000085a00780c */ /* 0x000fe20002f44270 */
[----:B--2---:R-:W-:-:S04]  /*3210*/  FMUL R28, R32, R89 ;  /* 0x00000059201c7220 */ /* 0x004fc80000400000 */
[----:B------:R-:W-:Y:S01]  /*3220*/  FFMA R217, R217, R88, R28 ;  /* 0x00000058d9d97223 */ /* 0x000fe2000000001c */
[----:B------:R-:W-:-:S04]  /*3230*/  IMAD.WIDE.U32 R28, R205, R10, R24 ;  /* 0x0000000acd1c7225 */ /* 0x000fc800078e0018 */
[----:B------:R0:W-:Y:S01]  /*3240*/  @P1 STG.E desc[UR16][R40.64], R217 ;  /* 0x000000d928001986 */ /* 0x0001e2000c101910 */
[----:B------:R-:W-:-:S04]  /*3250*/  IADD3 R28, P1, R8, R28, RZ ;  /* 0x0000001c081c7210 */ /* 0x000fc80007f3e0ff */
[----:B------:R-:W-:Y:S01]  /*3260*/  IADD3.X R29, R9, R203, R29, P1, !PT ;  /* 0x000000cb091d7210 */ /* 0x000fe20000ffe41d */
[----:B------:R-:W-:Y:S08]  /*3270*/  @!P2 BRA `(.L_x_33) ;  /* 0x000000000004a947 */ /* 0x000ff00003800000 */
[----:B------:R1:W5:Y:S02]  /*3280*/  LDG.E.LTC128B R32, desc[UR16][R42.64+0x20] ;  /* 0x000020102a207981 */ /* 0x000364000c1e1920 */
.L_x_33:
[----:B------:R-:W-:Y:S05]  /*3290*/  BSYNC B1 ;  /* 0x0000000000017941 */ /* 0x000fea0003800000 */
.L_x_32:
[----:B-----5:R-:W-:Y:S01]  /*32a0*/  FMUL R30, R32, R89 ;  /* 0x00000059201e7220 */ /* 0x020fe20000400000 */
[----:B------:R-:W-:Y:S01]  /*32b0*/  IMAD.WIDE.U32 R28, R6, UR6, R28 ;  /* 0x00000006061c7c25 */ /* 0x000fe2000f8e001c */
[----:B------:R-:W-:Y:S03]  /*32c0*/  BSSY B1, `(.L_x_34) ;  /* 0x0000009000017945 */ /* 0x000fe60003800000 */
[----:B------:R-:W-:Y:S01]  /*32d0*/  FFMA R215, R215, R88, R30 ;  /* 0x00000058d7d77223 */ /* 0x000fe2000000001e */
[----:B------:R-:W-:Y:S01]  /*32e0*/  IMAD.IADD R29, R201, 0x1, R29 ;  /* 0x00000001c91d7824 */ /* 0x000fe200078e021d */
[----:B------:R-:W-:-:S03]  /*32f0*/  LEA R38, P1, R28, UR10, 0x2 ;  /* 0x0000000a1c267c11 */ /* 0x000fc6000f8210ff */
[----:B------:R2:W-:Y:S01]  /*3300*/  @P2 STG.E desc[UR16][R44.64+0x20], R215 ;  /* 0x000020d72c002986 */ /* 0x0005e2000c101910 */
[----:B------:R-:W-:Y:S02]  /*3310*/  ISETP.GT.AND P2, PT, R90, 0x8, P4 ;  /* 0x000000085a00780c */ /* 0x000fe40002744270 */
[----:B------:R-:W-:-:S11]  /*3320*/  LEA.HI.X R39, R28, UR11, R29, 0x2, P1 ;  /* 0x0000000b1c277c11 */ /* 0x000fd600088f141d */
[----:B--2---:R-:W-:Y:S05]  /*3330*/  @!P2 BRA `(.L_x_35) ;  /* 0x000000000004a947 */ /* 0x004fea0003800000 */
[----:B------:R2:W5:Y:S02]  /*3340*/  LDG.E.LTC128B R32, desc[UR16][R38.64+0x20] ;  /* 0x0000201026207981 */ /* 0x000564000c1e1920 */
.L_x_35:
[----:B------:R-:W-:Y:S05]  /*3350*/  BSYNC B1 ;  /* 0x0000000000017941 */ /* 0x000fea0003800000 */
.L_x_34:
[----:B-----5:R-:W-:Y:S01]  /*3360*/  FMUL R28, R32, R89 ;  /* 0x00000059201c7220 */ /* 0x020fe20000400000 */
[----:B------:R-:W-:Y:S01]  /*3370*/  IADD3 R27, P1, R60, R26, RZ ;  /* 0x0000001a3c1b7210 */ /* 0x000fe20007f3e0ff */
[----:B------:R-:W-:Y:S01]  /*3380*/  BSSY B1, `(.L_x_36) ;  /* 0x000000f000017945 */ /* 0x000fe20003800000 */
[----:B------:R-:W-:Y:S01]  /*3390*/  ISETP.GT.AND P3, PT, R82, 0x10, PT ;  /* 0x000000105200780c */ /* 0x000fe20003f64270 */
[----:B------:R-:W-:Y:S01]  /*33a0*/  FFMA R213, R213, R88, R28 ;  /* 0x00000058d5d57223 */ /* 0x000fe2000000001c */
[----:B------:R-:W-:Y:S01]  /*33b0*/  LOP3.LUT R92, R92, 0xffffffef, RZ, 0xc0, !PT ;  /* 0xffffffef5c5c7812 */ /* 0x000fe200078ec0ff */
[----:B------:R-:W-:Y:S01]  /*33c0*/  IMAD.X R28, R33, 0x1, R65, P1 ;  /* 0x00000001211c7824 */ /* 0x000fe200008e0641 */
[----:B------:R-:W-:Y:S01]  /*33d0*/  IADD3 R36, P1, R85, R36, RZ ;  /* 0x0000002455247210 */ /* 0x000fe20007f3e0ff */
[----:B------:R-:W-:Y:S01]  /*33e0*/  IMAD.MOV.U32 R96, RZ, RZ, R32 ;  /* 0x000000ffff607224 */ /* 0x000fe200078e0020 */
[----:B------:R3:W-:Y:S01]  /*33f0*/  @P2 STG.E desc[UR16][R40.64+0x20], R213 ;  /* 0x000020d528002986 */ /* 0x0007e2000c101910 */
[----:B------:R-:W-:-:S02]  /*3400*/  LEA R26, P2, R27, UR10, 0x2 ;  /* 0x0000000a1b1a7c11 */ /* 0x000fc4000f8410ff */
[----:B------:R-:W-:Y:S01]  /*3410*/  IMAD.X R37, R87, 0x1, R45, P1 ;  /* 0x0000000157257824 */ /* 0x000fe200008e062d */
[----:B------:R-:W-:Y:S02]  /*3420*/  ISETP.GT.AND P1, PT, R90, RZ, P3 ;  /* 0x000000ff5a00720c */ /* 0x000fe40001f24270 */
[----:B------:R-:W-:Y:S02]  /*3430*/  LEA.HI.X R27, R27, UR11, R28, 0x2, P2 ;  /* 0x0000000b1b1b7c11 */ /* 0x000fe400090f141c */
[----:B------:R-:W-:-:S09]  /*3440*/  @P3 LOP3.LUT R92, R92, 0x10, RZ, 0xfc, !PT ;  /* 0x000000105c5c3812 */ /* 0x000fd200078efcff */
[----:B---3--:R-:W-:Y:S05]  /*3450*/  @!P1 BRA `(.L_x_37) ;  /* 0x0000000000049947 */ /* 0x008fea0003800000 */
[----:B------:R3:W5:Y:S02]  /*3460*/  LDG.E.LTC128B R96, desc[UR16][R26.64] ;  /* 0x000000101a607981 */ /* 0x000764000c1e1920 */
.L_x_37:
[----:B------:R-:W-:Y:S05]  /*3470*/  BSYNC B1 ;  /* 0x0000000000017941 */ /* 0x000fea0003800000 */
.L_x_36:
[----:B---3-5:R-:W-:Y:S01]  /*3480*/  FMUL R26, R96, R89 ;  /* 0x00000059601a7220 */ /* 0x028fe20000400000 */
[----:B------:R-:W-:Y:S01]  /*3490*/  IMAD.WIDE.U32 R22, R10, 0x7, R22 ;  /* 0x000000070a167825 */ /* 0x000fe200078e0016 */
[----:B------:R-:W-:Y:S01]  /*34a0*/  ISETP.GT.AND P2, PT, R82, 0x11, PT ;  /* 0x000000115200780c */ /* 0x000fe20003f44270 */
[----:B------:R-:W-:Y:S02]  /*34b0*/  BSSY B1, `(.L_x_38) ;  /* 0x00000aa000017945 */ /* 0x000fe40003800000 */
[----:B------:R-:W-:Y:S01]  /*34c0*/  FFMA R211, R211, R88, R26 ;  /* 0x00000058d3d37223 */ /* 0x000fe2000000001a */
[----:B------:R-:W-:-:S04]  /*34d0*/  IMAD.WIDE.U32 R24, R10, 0x7, R24 ;  /* 0x000000070a187825 */ /* 0x000fc800078e0018 */
[----:B------:R3:W-:Y:S01]  /*34e0*/  @P1 STG.E desc[UR16][R36.64], R211 ;  /* 0x000000d324001986 */ /* 0x0007e2000c101910 */
[----:B------:R-:W-:-:S05]  /*34f0*/  IADD3 R15, P1, R20, R60, RZ ;  /* 0x0000003c140f7210 */ /* 0x000fca0007f3e0ff */
[----:B------:R-:W-:Y:S01]  /*3500*/  IMAD.X R20, R21, 0x1, R65, P1 ;  /* 0x0000000115147824 */ /* 0x000fe200008e0641 */
[----:B------:R-:W-:-:S04]  /*3510*/  LEA R34, P1, R15, UR10, 0x2 ;  /* 0x0000000a0f227c11 */ /* 0x000fc8000f8210ff */
[----:B------:R-:W-:Y:S02]  /*3520*/  LEA.HI.X R35, R15, UR11, R20, 0x2, P1 ;  /* 0x0000000b0f237c11 */ /* 0x000fe400088f1414 */
[----:B------:R-:W-:-:S05]  /*3530*/  IADD3 R32, P1, R85, R40, RZ ;  /* 0x0000002855207210 */ /* 0x000fca0007f3e0ff */
[----:B------:R-:W-:Y:S01]  /*3540*/  IMAD.X R33, R87, 0x1, R41, P1 ;  /* 0x0000000157217824 */ /* 0x000fe200008e0629 */
[----:B------:R-:W-:-:S04]  /*3550*/  IADD3 R20, P1, R22, R10, RZ ;  /* 0x0000000a16147210 */ /* 0x000fc80007f3e0ff */
[----:B------:R-:W-:Y:S02]  /*3560*/  IADD3.X R21, R11, R86, R23, P1, !PT ;  /* 0x000000560b157210 */ /* 0x000fe40000ffe417 */
[----:B------:R-:W-:-:S04]  /*3570*/  IADD3 R22, P1, R24, R10, RZ ;  /* 0x0000000a18167210 */ /* 0x000fc80007f3e0ff */
[----:B------:R-:W-:Y:S01]  /*3580*/  IADD3.X R23, R11, R86, R25, P1, !PT ;  /* 0x000000560b177210 */ /* 0x000fe20000ffe419 */
[----:B------:R-:W-:-:S04]  /*3590*/  IMAD.WIDE.U32 R24, R205, R10, R20 ;  /* 0x0000000acd187225 */ /* 0x000fc800078e0014 */
[----:B------:R-:W-:Y:S01]  /*35a0*/  IMAD.WIDE.U32 R28, R205, R10, R22 ;  /* 0x0000000acd1c7225 */ /* 0x000fe200078e0016 */
[----:B------:R-:W-:-:S03]  /*35b0*/  IADD3 R26, P1, R8, R24, RZ ;  /* 0x00000018081a7210 */ /* 0x000fc60007f3e0ff */
[----:B------:R-:W-:Y:S01]  /*35c0*/  IMAD.WIDE.U32 R20, R10, 0x7, R20 ;  /* 0x000000070a147825 */ /* 0x000fe200078e0014 */
[----:B------:R-:W-:Y:S02]  /*35d0*/  IADD3.X R27, R9, R203, R25, P1, !PT ;  /* 0x000000cb091b7210 */ /* 0x000fe40000ffe419 */
[----:B------:R-:W-:Y:S01]  /*35e0*/  IADD3 R24, P1, R8, R28, RZ ;  /* 0x0000001c08187210 */ /* 0x000fe20007f3e0ff */
[----:B------:R-:W-:-:S03]  /*35f0*/  IMAD.WIDE.U32 R22, R10, 0x7, R22 ;  /* 0x000000070a167825 */ /* 0x000fc600078e0016 */
[----:B------:R-:W-:Y:S01]  /*3600*/  IADD3.X R25, R9, R203, R29, P1, !PT ;  /* 0x000000cb09197210 */ /* 0x000fe20000ffe41d */
[----:B------:R-:W-:-:S04]  /*3610*/  IMAD.WIDE.U32 R26, R6, UR6, R26 ;  /* 0x00000006061a7c25 */ /* 0x000fc8000f8e001a */
[----:B------:R-:W-:Y:S01]  /*3620*/  IMAD.WIDE.U32 R24, R6, UR6, R24 ;  /* 0x0000000606187c25 */ /* 0x000fe2000f8e0018 */
[----:B------:R-:W-:Y:S02]  /*3630*/  IADD3 R15, R201, R27, RZ ;  /* 0x0000001bc90f7210 */ /* 0x000fe40007ffe0ff */
[----:B------:R-:W-:-:S04]  /*3640*/  LEA R30, P1, R26, UR10, 0x2 ;  /* 0x0000000a1a1e7c11 */ /* 0x000fc8000f8210ff */
[----:B------:R-:W-:Y:S01]  /*3650*/  LEA.HI.X R31, R26, UR11, R15, 0x2, P1 ;  /* 0x0000000b1a1f7c11 */ /* 0x000fe200088f140f */
[----:B------:R-:W-:Y:S01]  /*3660*/  IMAD.IADD R15, R201, 0x1, R25 ;  /* 0x00000001c90f7824 */ /* 0x000fe200078e0219 */
[----:B------:R-:W-:-:S04]  /*3670*/  LEA R28, P1, R24, UR10, 0x2 ;  /* 0x0000000a181c7c11 */ /* 0x000fc8000f8210ff */
[----:B------:R-:W-:Y:S02]  /*3680*/  LEA.HI.X R29, R24, UR11, R15, 0x2, P1 ;  /* 0x0000000b181d7c11 */ /* 0x000fe400088f140f */
[----:B------:R-:W-:-:S05]  /*3690*/  IADD3 R18, P1, R60, R18, RZ ;  /* 0x000000123c127210 */ /* 0x000fca0007f3e0ff */
[----:B------:R-:W-:Y:S01]  /*36a0*/  IMAD.X R15, R58, 0x1, R65, P1 ;  /* 0x000000013a0f7824 */ /* 0x000fe200008e0641 */
[----:B------:R-:W-:-:S04]  /*36b0*/  LEA R26, P1, R18, UR10, 0x2 ;  /* 0x0000000a121a7c11 */ /* 0x000fc8000f8210ff */
[----:B------:R-:W-:Y:S02]  /*36c0*/  LEA.HI.X R27, R18, UR11, R15, 0x2, P1 ;  /* 0x0000000b121b7c11 */ /* 0x000fe400088f140f */
[----:B------:R-:W-:-:S05]  /*36d0*/  IADD3 R15, P1, R16, R60, RZ ;  /* 0x0000003c100f7210 */ /* 0x000fca0007f3e0ff */
[----:B------:R-:W-:Y:S01]  /*36e0*/  IMAD.X R16, R17, 0x1, R65, P1 ;  /* 0x0000000111107824 */ /* 0x000fe200008e0641 */
[----:B------:R-:W-:-:S04]  /*36f0*/  LEA R24, P1, R15, UR10, 0x2 ;  /* 0x0000000a0f187c11 */ /* 0x000fc8000f8210ff */
[----:B------:R-:W-:Y:S02]  /*3700*/  LEA.HI.X R25, R15, UR11, R16, 0x2, P1 ;  /* 0x0000000b0f197c11 */ /* 0x000fe400088f1410 */
[----:B------:R-:W-:-:S04]  /*3710*/  IADD3 R58, P1, R20, R10, RZ ;  /* 0x0000000a143a7210 */ /* 0x000fc80007f3e0ff */
[----:B------:R-:W-:Y:S02]  /*3720*/  IADD3.X R59, R11, R86, R21, P1, !PT ;  /* 0x000000560b3b7210 */ /* 0x000fe40000ffe415 */
[-C--:B------:R-:W-:Y:S01]  /*3730*/  IADD3 R66, P1, R22, R10.reuse, RZ ;  /* 0x0000000a16427210 */ /* 0x080fe20007f3e0ff */
[----:B------:R-:W-:-:S03]  /*3740*/  IMAD.WIDE.U32 R16, R205, R10, R58 ;  /* 0x0000000acd107225 */ /* 0x000fc600078e003a */
[----:B------:R-:W-:Y:S01]  /*3750*/  IADD3.X R67, R11, R86, R23, P1, !PT ;  /* 0x000000560b437210 */ /* 0x000fe20000ffe417 */
[----:B------:R-:W-:Y:S01]  /*3760*/  IMAD.WIDE.U32 R58, R10, 0x7, R58 ;  /* 0x000000070a3a7825 */ /* 0x000fe200078e003a */
[----:B------:R-:W-:-:S03]  /*3770*/  IADD3 R18, P1, R8, R16, RZ ;  /* 0x0000001008127210 */ /* 0x000fc60007f3e0ff */
[----:B------:R-:W-:Y:S01]  /*3780*/  IMAD.WIDE.U32 R20, R205, R10, R66 ;  /* 0x0000000acd147225 */ /* 0x000fe200078e0042 */
[----:B------:R-:W-:Y:S02]  /*3790*/  IADD3.X R19, R9, R203, R17, P1, !PT ;  /* 0x000000cb09137210 */ /* 0x000fe40000ffe411 */
[----:B------:R-:W-:Y:S01]  /*37a0*/  IADD3 R16, P1, R8, R20, RZ ;  /* 0x0000001408107210 */ /* 0x000fe20007f3e0ff */
[----:B------:R-:W-:-:S03]  /*37b0*/  IMAD.WIDE.U32 R18, R6, UR6, R18 ;  /* 0x0000000606127c25 */ /* 0x000fc6000f8e0012 */
[----:B------:R-:W-:Y:S01]  /*37c0*/  IADD3.X R17, R9, R203, R21, P1, !PT ;  /* 0x000000cb09117210 */ /* 0x000fe20000ffe415 */
[----:B------:R-:W-:Y:S01]  /*37d0*/  IMAD.IADD R15, R201, 0x1, R19 ;  /* 0x00000001c90f7824 */ /* 0x000fe200078e0213 */
[----:B------:R-:W-:Y:S01]  /*37e0*/  LEA R22, P1, R18, UR10, 0x2 ;  /* 0x0000000a12167c11 */ /* 0x000fe2000f8210ff */
[----:B------:R-:W-:-:S03]  /*37f0*/  IMAD.WIDE.U32 R16, R6, UR6, R16 ;  /* 0x0000000606107c25 */ /* 0x000fc6000f8e0010 */
        /* <DEDUP_REMOVED lines=11> */
[----:B------:R-:W-:Y:S01]  /*38b0*/  LEA.HI.X R17, R12, UR11, R13, 0x2, P1 ;  /* 0x0000000b0c117c11 */ /* 0x000fe200088f140d */
[----:B------:R-:W-:Y:S01]  /*38c0*/  IMAD.WIDE.U32 R12, R10, 0x7, R66 ;  /* 0x000000070a0c7825 */ /* 0x000fe200078e0042 */
        /* <DEDUP_REMOVED lines=19> */
[----:B------:R-:W-:-:S04]  /*3a00*/  IADD3 R55, P1, R60, R54, RZ ;  /* 0x000000363c377210 */ /* 0x000fc80007f3e0ff */
[----:B------:R-:W-:Y:S02]  /*3a10*/  IADD3.X R74, R74, R65, RZ, P1, !PT ;  /* 0x000000414a4a7210 */ /* 0x000fe40000ffe4ff */
        /* <DEDUP_REMOVED lines=15> */
[----:B------:R-:W-:-:S03]  /*3b10*/  IADD3.X R67, R9, R203, R67, P1, !PT ;  /* 0x000000cb09437210 */ /* 0x000fc60000ffe443 */
[----:B------:R-:W-:Y:S01]  /*3b20*/  IMAD.WIDE.U32 R74, R10, 0x7, R74 ;  /* 0x000000070a4a7825 */ /* 0x000fe200078e004a */
[----:B------:R-:W-:-:S03]  /*3b30*/  IADD3 R76, P1, R8, R56, RZ ;  /* 0x00000038084c7210 */ /* 0x000fc60007f3e0ff */
[----:B------:R-:W-:Y:S01]  /*3b40*/  IMAD.WIDE.U32 R66, R6, UR6, R66 ;  /* 0x0000000606427c25 */ /* 0x000fe2000f8e0042 */
[----:B------:R-:W-:-:S03]  /*3b50*/  IADD3.X R77, R9, R203, R57, P1, !PT ;  /* 0x000000cb094d7210 */ /* 0x000fc60000ffe439 */
        /* <DEDUP_REMOVED lines=43> */
[----:B------:R-:W-:Y:S02]  /*3e10*/  IADD3.X R73, R11, R86, R75, P1, !PT ;  /* 0x000000560b497210 */ /* 0x000fe40000ffe44b */
[C---:B------:R-:W-:Y:S02]  /*3e20*/  LEA R62, P1, R84.reuse, UR10, 0x2 ;  /* 0x0000000a543e7c11 */ /* 0x040fe4000f8210ff */
[----:B------:R-:W-:Y:S01]  /*3e30*/  P2R R86, PR, RZ, 0x4 ;  /* 0x00000004ff567803 */ /* 0x000fe20000000000 */
[----:B------:R-:W-:Y:S01]  /*3e40*/  IMAD.WIDE.U32 R72, R205, R10, R72 ;  /* 0x0000000acd487225 */ /* 0x000fe200078e0048 */
[----:B------:R-:W-:Y:S02]  /*3e50*/  LEA.HI.X R63, R84, UR11, R207, 0x2, P1 ;  /* 0x0000000b543f7c11 */ /* 0x000fe400088f14cf */
[----:B------:R-:W-:-:S04]  /*3e60*/  IADD3 R10, P1, R8, R64, RZ ;  /* 0x00000040080a7210 */ /* 0x000fc80007f3e0ff */
[----:B------:R-:W-:Y:S02]  /*3e70*/  IADD3.X R11, R9, R203, R65, P1, !PT ;  /* 0x000000cb090b7210 */ /* 0x000fe40000ffe441 */
[----:B------:R-:W-:Y:S01]  /*3e80*/  IADD3 R64, P1, R8, R72, RZ ;  /* 0x0000004808407210 */ /* 0x000fe20007f3e0ff */
[----:B------:R-:W-:-:S03]  /*3e90*/  IMAD.WIDE.U32 R10, R6, UR6, R10 ;  /* 0x00000006060a7c25 */ /* 0x000fc6000f8e000a */
[----:B------:R-:W-:Y:S01]  /*3ea0*/  IADD3.X R65, R9, R203, R73, P1, !PT ;  /* 0x000000cb09417210 */ /* 0x000fe20000ffe449 */
[----:B------:R-:W-:Y:S01]  /*3eb0*/  IMAD.IADD R9, R201, 0x1, R11 ;  /* 0x00000001c9097824 */ /* 0x000fe200078e020b */
[----:B------:R-:W-:Y:S01]  /*3ec0*/  LEA R8, P1, R10, UR10, 0x2 ;  /* 0x0000000a0a087c11 */ /* 0x000fe2000f8210ff */
[----:B------:R-:W-:-:S03]  /*3ed0*/  IMAD.WIDE.U32 R64, R6, UR6, R64 ;  /* 0x0000000606407c25 */ /* 0x000fc6000f8e0040 */
[----:B------:R-:W-:Y:S02]  /*3ee0*/  LEA.HI.X R9, R10, UR11, R9, 0x2, P1 ;  /* 0x0000000b0a097c11 */ /* 0x000fe400088f1409 */
[----:B------:R-:W-:Y:S02]  /*3ef0*/  IADD3 R201, R201, R65, RZ ;  /* 0x00000041c9c97210 */ /* 0x000fe40007ffe0ff */
[----:B------:R-:W-:-:S04]  /*3f00*/  LEA R10, P1, R64, UR10, 0x2 ;  /* 0x0000000a400a7c11 */ /* 0x000fc8000f8210ff */
[----:B------:R-:W-:Y:S02]  /*3f10*/  LEA.HI.X R11, R64, UR11, R201, 0x2, P1 ;  /* 0x0000000b400b7c11 */ /* 0x000fe400088f14c9 */
[----:B------:R-:W-:-:S13]  /*3f20*/  ISETP.GT.AND P1, PT, R90, RZ, P2 ;  /* 0x000000ff5a00720c */ /* 0x000fda0001724270 */
[----:B---3--:R-:W-:Y:S05]  /*3f30*/  @!P1 BRA `(.L_x_39) ;  /* 0x0000000000049947 */ /* 0x008fea0003800000 */
[----:B------:R3:W5:Y:S02]  /*3f40*/  LDG.E.LTC128B R96, desc[UR16][R34.64] ;  /* 0x0000001022607981 */ /* 0x000764000c1e1920 */
.L_x_39:
[----:B------:R-:W-:Y:S05]  /*3f50*/  BSYNC B1 ;  /* 0x0000000000017941 */ /* 0x000fea0003800000 */
.L_x_38:
[----:B-----5:R-:W-:Y:S01]  /*3f60*/  FMUL R6, R96, R89 ;  /* 0x0000005960067220 */ /* 0x020fe20000400000 */
[----:B------:R-:W-:Y:S03]  /*3f70*/  BSSY B1, `(.L_x_40) ;  /* 0x0000006000017945 */ /* 0x000fe60003800000 */
[----:B------:R-:W-:-:S05]  /*3f80*/  FFMA R199, R199, R88, R6 ;  /* 0x00000058c7c77223 */ /* 0x000fca0000000006 */
[----:B------:R0:W-:Y:S01]  /*3f90*/  @P1 STG.E desc[UR16][R32.64], R199 ;  /* 0x000000c720001986 */ /* 0x0001e2000c101910 */
[----:B------:R-:W-:-:S13]  /*3fa0*/  ISETP.GT.AND P1, PT, R90, 0x8, P3 ;  /* 0x000000085a00780c */ /* 0x000fda0001f24270 */
[----:B0-----:R-:W-:Y:S05]  /*3fb0*/  @!P1 BRA `(.L_x_41) ;  /* 0x0000000000049947 */ /* 0x001fea0003800000 */
[----:B------:R0:W5:Y:S02]  /*3fc0*/  LDG.E.LTC128B R96, desc[UR16][R30.64+0x20] ;  /* 0x000020101e607981 */ /* 0x000164000c1e1920 */
.L_x_41:
[----:B------:R-:W-:Y:S05]  /*3fd0*/  BSYNC B1 ;  /* 0x0000000000017941 */ /* 0x000fea0003800000 */
.L_x_40:
[----:B-----5:R-:W-:Y:S01]  /*3fe0*/  FMUL R6, R96, R89 ;  /* 0x0000005960067220 */ /* 0x020fe20000400000 */
[----:B---3--:R-:W-:Y:S01]  /*3ff0*/  @P1 IMAD.MOV.U32 R34, RZ, RZ, R36 ;  /* 0x000000ffff221224 */ /* 0x008fe200078e0024 */
[----:B------:R-:W-:Y:S01]  /*4000*/  BSSY B1, `(.L_x_42) ;  /* 0x0000007000017945 */ /* 0x000fe20003800000 */
[----:B------:R-:W-:Y:S02]  /*4010*/  @P1 IMAD.MOV.U32 R35, RZ, RZ, R37 ;  /* 0x000000ffff231224 */ /* 0x000fe400078e0025 */
[----:B------:R-:W-:-:S05]  /*4020*/  FFMA R197, R197, R88, R6 ;  /* 0x00000058c5c57223 */ /* 0x000fca0000000006 */
[----:B------:R3:W-:Y:S01]  /*4030*/  @P1 STG.E desc[UR16][R34.64+0x20], R197 ;  /* 0x000020c522001986 */ /* 0x0007e2000c101910 */
[----:B------:R-:W-:-:S13]  /*4040*/  ISETP.GT.AND P1, PT, R90, 0x8, P2 ;  /* 0x000000085a00780c */ /* 0x000fda0001724270 */
[----:B---3--:R-:W-:Y:S05]  /*4050*/  @!P1 BRA `(.L_x_43) ;  /* 0x0000000000049947 */ /* 0x008fea0003800000 */
[----:B------:R3:W5:Y:S02]  /*4060*/  LDG.E.LTC128B R96, desc[UR16][R28.64+0x20] ;  /* 0x000020101c607981 */ /* 0x000764000c1e1920 */
.L_x_43:
[----:B------:R-:W-:Y:S05]  /*4070*/  BSYNC B1 ;  /* 0x0000000000017941 */ /* 0x000fea0003800000 */
.L_x_42:
[----:B-----5:R-:W-:Y:S01]  /*4080*/  FMUL R6, R96, R89 ;  /* 0x0000005960067220 */ /* 0x020fe20000400000 */
[----:B------:R-:W-:Y:S01]  /*4090*/  ISETP.GT.AND P3, PT, R82, 0x18, PT ;  /* 0x000000185200780c */ /* 0x000fe20003f64270 */
[----:B------:R-:W-:Y:S02]  /*40a0*/  BSSY B1, `(.L_x_44) ;  /* 0x0000009000017945 */ /* 0x000fe40003800000 */
[----:B------:R-:W-:Y:S01]  /*40b0*/  FFMA R195, R195, R88, R6 ;  /* 0x00000058c3c37223 */ /* 0x000fe20000000006 */
[----:B------:R-:W-:-:S04]  /*40c0*/  P2R R98, PR, RZ, 0x8 ;  /* 0x00000008ff627803 */ /* 0x000fc80000000000 */
[----:B------:R0:W-:Y:S01]  /*40d0*/  @P1 STG.E desc[UR16][R32.64+0x20], R195 ;  /* 0x000020c320001986 */ /* 0x0001e2000c101910 */
[----:B------:R-:W-:-:S05]  /*40e0*/  IADD3 R34, P1, R36, R85, RZ ;  /* 0x0000005524227210 */ /* 0x000fca0007f3e0ff */
[----:B------:R-:W-:Y:S01]  /*40f0*/  IMAD.X R35, R37, 0x1, R87, P1 ;  /* 0x0000000125237824 */ /* 0x000fe200008e0657 */
[----:B------:R-:W-:-:S13]  /*4100*/  ISETP.GT.AND P1, PT, R90, RZ, P3 ;  /* 0x000000ff5a00720c */ /* 0x000fda0001f24270 */
[----:B0-----:R-:W-:Y:S05]  /*4110*/  @!P1 BRA `(.L_x_45) ;  /* 0x0000000000049947 */ /* 0x001fea0003800000 */
[----:B------:R0:W5:Y:S02]  /*4120*/  LDG.E.LTC128B R96, desc[UR16][R26.64] ;  /* 0x000000101a607981 */ /* 0x000164000c1e1920 */
.L_x_45:
[----:B------:R-:W-:Y:S05]  /*4130*/  BSYNC B1 ;  /* 0x0000000000017941 */ /* 0x000fea0003800000 */
.L_x_44:
[----:B-----5:R-:W-:Y:S01]  /*4140*/  FMUL R6, R96, R89 ;  /* 0x0000005960067220 */ /* 0x020fe20000400000 */
[----:B------:R-:W-:Y:S01]  /*4150*/  ISETP.GT.AND P2, PT, R82, 0x19, PT ;  /* 0x000000195200780c */ /* 0x000fe20003f44270 */
[----:B------:R-:W-:Y:S02]  /*4160*/  BSSY B1, `(.L_x_46) ;  /* 0x0000009000017945 */ /* 0x000fe40003800000 */
[----:B------:R-:W-:Y:S01]  /*4170*/  FFMA R193, R193, R88, R6 ;  /* 0x00000058c1c17223 */ /* 0x000fe20000000006 */
[----:B------:R-:W-:-:S04]  /*4180*/  P2R R100, PR, RZ, 0x4 ;  /* 0x00000004ff647803 */ /* 0x000fc80000000000 */
[----:B------:R1:W-:Y:S01]  /*4190*/  @P1 STG.E desc[UR16][R34.64], R193 ;  /* 0x000000c122001986 */ /* 0x0003e2000c101910 */
[----:B0-----:R-:W-:-:S05]  /*41a0*/  IADD3 R26, P1, R32, R85, RZ ;  /* 0x00000055201a7210 */ /* 0x001fca0007f3e0ff */
[----:B------:R-:W-:Y:S01]  /*41b0*/  IMAD.X R27, R33, 0x1, R87, P1 ;  /* 0x00000001211b7824 */ /* 0x000fe200008e0657 */
[----:B------:R-:W-:-:S13]  /*41c0*/  ISETP.GT.AND P1, PT, R90, RZ, P2 ;  /* 0x000000ff5a00720c */ /* 0x000fda0001724270 */
[----:B-1----:R-:W-:Y:S05]  /*41d0*/  @!P1 BRA `(.L_x_47) ;  /* 0x0000000000049947 */ /* 0x002fea0003800000 */
[----:B------:R0:W5:Y:S02]  /*41e0*/  LDG.E.LTC128B R96, desc[UR16][R24.64] ;  /* 0x0000001018607981 */ /* 0x000164000c1e1920 */
.L_x_47:
[----:B------:R-:W-:Y:S05]  /*41f0*/  BSYNC B1 ;  /* 0x0000000000017941 */ /* 0x000fea0003800000 */
.L_x_46:
[----:B-----5:R-:W-:Y:S01]  /*4200*/  FMUL R6, R96, R89 ;  /* 0x0000005960067220 */ /* 0x020fe20000400000 */
[----:B------:R-:W-:Y:S03]  /*4210*/  BSSY B1, `(.L_x_48) ;  /* 0x0000008000017945 */ /* 0x000fe60003800000 */
[----:B------:R-:W-:-:S05]  /*4220*/  FFMA R191, R191, R88, R6 ;  /* 0x00000058bfbf7223 */ /* 0x000fca0000000006 */
[----:B------:R1:W-:Y:S01]  /*4230*/  @P1 STG.E desc[UR16][R26.64], R191 ;  /* 0x000000bf1a001986 */ /* 0x0003e2000c101910 */
[----:B0-----:R-:W-:-:S05]  /*4240*/  IADD3 R24, P1, R36, R85, RZ ;  /* 0x0000005524187210 */ /* 0x001fca0007f3e0ff */
[----:B------:R-:W-:Y:S01]  /*4250*/  IMAD.X R25, R37, 0x1, R87, P1 ;  /* 0x0000000125197824 */ /* 0x000fe200008e0657 */
[----:B------:R-:W-:-:S13]  /*4260*/  ISETP.GT.AND P1, PT, R90, 0x8, P3 ;  /* 0x000000085a00780c */ /* 0x000fda0001f24270 */
[----:B-1----:R-:W-:Y:S05]  /*4270*/  @!P1 BRA `(.L_x_49) ;  /* 0x0000000000049947 */ /* 0x002fea0003800000 */
[----:B------:R0:W5:Y:S02]  /*4280*/  LDG.E.LTC128B R96, desc[UR16][R22.64+0x20] ;  /* 0x0000201016607981 */ /* 0x000164000c1e1920 */
.L_x_49:
[----:B------:R-:W-:Y:S05]  /*4290*/  BSYNC B1 ;  /* 0x0000000000017941 */ /* 0x000fea0003800000 */
.L_x_48:
[----:B-----5:R-:W-:Y:S01]  /*42a0*/  FMUL R6, R96, R89 ;  /* 0x0000005960067220 */ /* 0x020fe20000400000 */
[----:B------:R-:W-:Y:S03]  /*42b0*/  BSSY B1, `(.L_x_50) ;  /* 0x0000008000017945 */ /* 0x000fe60003800000 */
[----:B------:R-:W-:-:S05]  /*42c0*/  FFMA R189, R189, R88, R6 ;  /* 0x00000058bdbd7223 */ /* 0x000fca0000000006 */
[----:B------:R1:W-:Y:S01]  /*42d0*/  @P1 STG.E desc[UR16][R24.64+0x20], R189 ;  /* 0x000020bd18001986 */ /* 0x0003e2000c101910 */
[----:B------:R-:W-:-:S05]  /*42e0*/  IADD3 R64, P1, R32, R85, RZ ;  /* 0x0000005520407210 */ /* 0x000fca0007f3e0ff */
[----:B------:R-:W-:Y:S01]  /*42f0*/  IMAD.X R65, R33, 0x1, R87, P1 ;  /* 0x0000000121417824 */ /* 0x000fe200008e0657 */
[----:B------:R-:W-:-:S13]  /*4300*/  ISETP.GT.AND P1, PT, R90, 0x8, P2 ;  /* 0x000000085a00780c */ /* 0x000fda0001724270 */
[----:B-1----:R-:W-:Y:S05]  /*4310*/  @!P1 BRA `(.L_x_51) ;  /* 0x0000000000049947 */ /* 0x002fea0003800000 */
[----:B------:R1:W5:Y:S02]  /*4320*/  LDG.E.LTC128B R96, desc[UR16][R20.64+0x20] ;  /* 0x0000201014607981 */ /* 0x000364000c1e1920 */
.L_x_51:
[----:B------:R-:W-:Y:S05]  /*4330*/  BSYNC B1 ;  /* 0x0000000000017941 */ /* 0x000fea0003800000 */
.L_x_50:
        /* <DEDUP_REMOVED lines=11> */
.L_x_53:
[----:B------:R-:W-:Y:S05]  /*43f0*/  BSYNC B1 ;  /* 0x0000000000017941 */ /* 0x000fea0003800000 */
.L_x_52:
        /* <DEDUP_REMOVED lines=11> */
.L_x_55:
[----:B------:R-:W-:Y:S05]  /*44b0*/  BSYNC B1 ;  /* 0x0000000000017941 */ /* 0x000fea0003800000 */
.L_x_54:
        /* <DEDUP_REMOVED lines=9> */
.L_x_57:
[----:B------:R-:W-:Y:S05]  /*4550*/  BSYNC B1 ;  /* 0x0000000000017941 */ /* 0x000fea0003800000 */
.L_x_56:
[----:B-----5:R-:W-:Y:S01]  /*4560*/  FMUL R6, R96, R89 ;  /* 0x0000005960067220 */ /* 0x020fe20000400000 */
[----:B------:R-:W-:Y:S03]  /*4570*/  BSSY B1, `(.L_x_58) ;  /* 0x0000008000017945 */ /* 0x000fe60003800000 */
[----:B------:R-:W-:-:S05]  /*4580*/  FFMA R181, R181, R88, R6 ;  /* 0x00000058b5b57223 */ /* 0x000fca0000000006 */
[----:B------:R1:W-:Y:S01]  /*4590*/  @P1 STG.E desc[UR16][R16.64+0x20], R181 ;  /* 0x000020b510001986 */ /* 0x0003e2000c101910 */
[----:B------:R-:W-:-:S04]  /*45a0*/  IADD3 R74, P1, R64, R85, RZ ;  /* 0x00000055404a7210 */ /* 0x000fc80007f3e0ff */
[----:B------:R-:W-:Y:S02]  /*45b0*/  IADD3.X R75, R65, R87, RZ, P1, !PT ;  /* 0x00000057414b7210 */ /* 0x000fe40000ffe4ff */
[----:B------:R-:W-:-:S13]  /*45c0*/  ISETP.GT.AND P1, PT, R90, 0x8, P2 ;  /* 0x000000085a00780c */ /* 0x000fda0001724270 */
[----:B-1----:R-:W-:Y:S05]  /*45d0*/  @!P1 BRA `(.L_x_59) ;  /* 0x0000000000049947 */ /* 0x002fea0003800000 */
[----:B------:R1:W5:Y:S02]  /*45e0*/  LDG.E.LTC128B R96, desc[UR16][R12.64+0x20] ;  /* 0x000020100c607981 */ /* 0x000364000c1e1920 */
.L_x_59:
[----:B------:R-:W-:Y:S05]  /*45f0*/  BSYNC B1 ;  /* 0x0000000000017941 */ /* 0x000fea0003800000 */
.L_x_58:
        /* <DEDUP_REMOVED lines=11> */
.L_x_61:
[----:B------:R-:W-:Y:S05]  /*46b0*/  BSYNC B1 ;  /* 0x0000000000017941 */ /* 0x000fea0003800000 */
.L_x_60:
        /* <DEDUP_REMOVED lines=11> */
.L_x_63:
[----:B------:R-:W-:Y:S05]  /*4770*/  BSYNC B1 ;  /* 0x0000000000017941 */ /* 0x000fea0003800000 */
.L_x_62:
        /* <DEDUP_REMOVED lines=9> */
.L_x_65:
[----:B------:R-:W-:Y:S05]  /*4810*/  BSYNC B1 ;  /* 0x0000000000017941 */ /* 0x000fea0003800000 */
.L_x_64:
        /* <DEDUP_REMOVED lines=9> */
.L_x_67:
[----:B------:R-:W-:Y:S05]  /*48b0*/  BSYNC B1 ;  /* 0x0000000000017941 */ /* 0x000fea0003800000 */
.L_x_66:
        /* <DEDUP_REMOVED lines=11> */
.L_x_69:
[----:B------:R-:W-:Y:S05]  /*4970*/  BSYNC B1 ;  /* 0x0000000000017941 */ /* 0x000fea0003800000 */
.L_x_68:
[----:B-----5:R-:W-:Y:S01]  /*4980*/  FMUL R6, R96, R89 ;  /* 0x0000005960067220 */ /* 0x020fe20000400000 */
[----:B------:R-:W-:Y:S01]  /*4990*/  ISETP.GT.AND P3, PT, R82, 0x31, PT ;  /* 0x000000315200780c */ /* 0x000fe20003f64270 */
[----:B------:R-:W-:Y:S02]  /*49a0*/  BSSY B1, `(.L_x_70) ;  /* 0x0000008000017945 */ /* 0x000fe40003800000 */
[----:B------:R-:W-:-:S05]  /*49b0*/  FFMA R169, R169, R88, R6 ;  /* 0x00000058a9a97223 */ /* 0x000fca0000000006 */
[----:B------:R1:W-:Y:S01]  /*49c0*/  @P1 STG.E desc[UR16][R170.64], R169 ;  /* 0x000000a9aa001986 */ /* 0x0003e2000c101910 */
[----:B0-----:R-:W-:-:S05]  /*49d0*/  IADD3 R68, P1, R54, R85, RZ ;  /* 0x0000005536447210 */ /* 0x001fca0007f3e0ff */
[----:B------:R-:W-:Y:S01]  /*49e0*/  IMAD.X R69, R55, 0x1, R87, P1 ;  /* 0x0000000137457824 */ /* 0x000fe200008e0657 */
[----:B------:R-:W-:-:S13]  /*49f0*/  ISETP.GT.AND P1, PT, R90, RZ, P3 ;  /* 0x000000ff5a00720c */ /* 0x000fda0001f24270 */
[----:B-1----:R-:W-:Y:S05]  /*4a00*/  @!P1 BRA `(.L_x_71) ;  /* 0x0000000000049947 */ /* 0x002fea0003800000 */
[----:B------:R0:W5:Y:S02]  /*4a10*/  LDG.E.LTC128B R96, desc[UR16][R70.64] ;  /* 0x0000001046607981 */ /* 0x000164000c1e1920 */
.L_x_71:
[----:B------:R-:W-:Y:S05]  /*4a20*/  BSYNC B1 ;  /* 0x0000000000017941 */ /* 0x000fea0003800000 */
.L_x_70:
        /* <DEDUP_REMOVED lines=9> */
.L_x_73:
[----:B------:R-:W-:Y:S05]  /*4ac0*/  BSYNC B1 ;  /* 0x0000000000017941 */ /* 0x000fea0003800000 */
.L_x_72:
        /* <DEDUP_REMOVED lines=9> */
.L_x_75:
[----:B------:R-:W-:Y:S05]  /*4b60*/  BSYNC B1 ;  /* 0x0000000000017941 */ /* 0x000fea0003800000 */
.L_x_74:
[----:B-----5:R-:W-:Y:S01]  /*4b70*/  FMUL R6, R96, R89 ;  /* 0x0000005960067220 */ /* 0x020fe20000400000 */
[----:B------:R-:W-:Y:S01]  /*4b80*/  ISETP.GT.AND P2, PT, R82, 0x38, PT ;  /* 0x000000385200780c */ /* 0x000fe20003f44270 */
[----:B------:R-:W-:Y:S02]  /*4b90*/  BSSY B1, `(.L_x_76) ;  /* 0x0000008000017945 */ /* 0x000fe40003800000 */
[----:B------:R-:W-:-:S05]  /*4ba0*/  FFMA R167, R163, R88, R6 ;  /* 0x00000058a3a77223 */ /* 0x000fca0000000006 */
[----:B------:R0:W-:Y:S01]  /*4bb0*/  @P1 STG.E desc[UR16][R164.64+0x20], R167 ;  /* 0x000020a7a4001986 */ /* 0x0001e2000c101910 */
[----:B------:R-:W-:-:S05]  /*4bc0*/  IADD3 R162, P1, R170, R85, RZ ;  /* 0x00000055aaa27210 */ /* 0x000fca0007f3e0ff */
[----:B------:R-:W-:Y:S01]  /*4bd0*/  IMAD.X R163, R171, 0x1, R87, P1 ;  /* 0x00000001aba37824 */ /* 0x000fe200008e0657 */
[----:B------:R-:W-:-:S13]  /*4be0*/  ISETP.GT.AND P1, PT, R90, RZ, P2 ;  /* 0x000000ff5a00720c */ /* 0x000fda0001724270 */
[----:B0-----:R-:W-:Y:S05]  /*4bf0*/  @!P1 BRA `(.L_x_77) ;  /* 0x0000000000049947 */ /* 0x001fea0003800000 */
[----:B------:R0:W5:Y:S02]  /*4c00*/  LDG.E.LTC128B R96, desc[UR16][R60.64] ;  /* 0x000000103c607981 */ /* 0x000164000c1e1920 */
.L_x_77:
[----:B------:R-:W-:Y:S05]  /*4c10*/  BSYNC B1 ;  /* 0x0000000000017941 */ /* 0x000fea0003800000 */
.L_x_76:
[----:B-----5:R-:W-:Y:S01]  /*4c20*/  FMUL R6, R96, R89 ;  /* 0x0000005960067220 */ /* 0x020fe20000400000 */
[----:B------:R-:W-:Y:S03]  /*4c30*/  BSSY B1, `(.L_x_78) ;  /* 0x0000009000017945 */ /* 0x000fe60003800000 */
[----:B------:R-:W-:-:S05]  /*4c40*/  FFMA R161, R161, R88, R6 ;  /* 0x00000058a1a17223 */ /* 0x000fca0000000006 */
[----:B------:R1:W-:Y:S01]  /*4c50*/  @P1 STG.E desc[UR16][R162.64], R161 ;  /* 0x000000a1a2001986 */ /* 0x0003e2000c101910 */
[----:B0-----:R-:W-:-:S04]  /*4c60*/  IADD3 R60, P1, R68, R85, RZ ;  /* 0x00000055443c7210 */ /* 0x001fc80007f3e0ff */
[----:B------:R-:W-:Y:S02]  /*4c70*/  IADD3.X R61, R69, R87, RZ, P1, !PT ;  /* 0x00000057453d7210 */ /* 0x000fe40000ffe4ff */
[----:B------:R-:W-:-:S04]  /*4c80*/  ISETP.GT.AND P1, PT, R82, 0x39, PT ;  /* 0x000000395200780c */ /* 0x000fc80003f24270 */
[----:B------:R-:W-:-:S13]  /*4c90*/  ISETP.GT.AND P5, PT, R90, RZ, P1 ;  /* 0x000000ff5a00720c */ /* 0x000fda0000fa4270 */
[----:B-1----:R-:W-:Y:S05]  /*4ca0*/  @!P5 BRA `(.L_x_79) ;  /* 0x000000000004d947 */ /* 0x002fea0003800000 */
[----:B------:R0:W5:Y:S02]  /*4cb0*/  LDG.E.LTC128B R96, desc[UR16][R62.64] ;  /* 0x000000103e607981 */ /* 0x000164000c1e1920 */
.L_x_79:
[----:B------:R-:W-:Y:S05]  /*4cc0*/  BSYNC B1 ;  /* 0x0000000000017941 */ /* 0x000fea0003800000 */
.L_x_78:
[----:B-----5:R-:W-:Y:S01]  /*4cd0*/  FMUL R6, R96, R89 ;  /* 0x0000005960067220 */ /* 0x020fe20000400000 */
[----:B------:R-:W-:Y:S03]  /*4ce0*/  BSSY B1, `(.L_x_80) ;  /* 0x000000a000017945 */ /* 0x000fe60003800000 */
[----:B------:R-:W-:-:S05]  /*4cf0*/  FFMA R159, R159, R88, R6 ;  /* 0x000000589f9f7223 */ /* 0x000fca0000000006 */
[----:B------:R1:W-:Y:S01]  /*4d00*/  @P5 STG.E desc[UR16][R60.64], R159 ;  /* 0x0000009f3c005986 */ /* 0x0003e2000c101910 */
[----:B0-----:R-:W-:-:S05]  /*4d10*/  IADD3 R62, P5, R164, R85, RZ ;  /* 0x00000055a43e7210 */ /* 0x001fca0007fbe0ff */
[----:B------:R-:W-:Y:S01]  /*4d20*/  IMAD.X R63, R165, 0x1, R87, P5 ;  /* 0x00000001a53f7824 */ /* 0x000fe200028e0657 */
[----:B------:R-:W-:-:S05]  /*4d30*/  IADD3 R84, P5, R70, R85, RZ ;  /* 0x0000005546547210 */ /* 0x000fca0007fbe0ff */
[----:B------:R-:W-:Y:S01]  /*4d40*/  IMAD.X R85, R71, 0x1, R87, P5 ;  /* 0x0000000147557824 */ /* 0x000fe200028e0657 */
[----:B------:R-:W-:-:S13]  /*4d50*/  ISETP.GT.AND P5, PT, R90, 0x8, P2 ;  /* 0x000000085a00780c */ /* 0x000fda00017a4270 */
[----:B-1----:R-:W-:Y:S05]  /*4d60*/  @!P5 BRA `(.L_x_81) ;  /* 0x000000000004d947 */ /* 0x002fea0003800000 */
[----:B------:R0:W5:Y:S02]  /*4d70*/  LDG.E.LTC128B R96, desc[UR16][R8.64+0x20] ;  /* 0x0000201008607981 */ /* 0x000164000c1e1920 */
.L_x_81:
[----:B------:R-:W-:Y:S05]  /*4d80*/  BSYNC B1 ;  /* 0x0000000000017941 */ /* 0x000fea0003800000 */
.L_x_80:
[----:B-----5:R-:W-:Y:S01]  /*4d90*/  FMUL R6, R96, R89 ;  /* 0x0000005960067220 */ /* 0x020fe20000400000 */
[----:B------:R-:W-:Y:S03]  /*4da0*/  BSSY B1, `(.L_x_82) ;  /* 0x0000006000017945 */ /* 0x000fe60003800000 */
[----:B------:R-:W-:-:S05]  /*4db0*/  FFMA R157, R157, R88, R6 ;  /* 0x000000589d9d7223 */ /* 0x000fca0000000006 */
[----:B------:R1:W-:Y:S01]  /*4dc0*/  @P5 STG.E desc[UR16][R84.64+0x20], R157 ;  /* 0x0000209d54005986 */ /* 0x0003e2000c101910 */
[----:B------:R-:W-:-:S13]  /*4dd0*/  ISETP.GT.AND P5, PT, R90, 0x8, P1 ;  /* 0x000000085a00780c */ /* 0x000fda0000fa4270 */
[----:B-1----:R-:W-:Y:S05]  /*4de0*/  @!P5 BRA `(.L_x_83) ;  /* 0x000000000004d947 */ /* 0x002fea0003800000 */
[----:B------:R1:W5:Y:S02]  /*4df0*/  LDG.E.LTC128B R96, desc[UR16][R10.64+0x20] ;  /* 0x000020100a607981 */ /* 0x000364000c1e1920 */
.L_x_83:
[----:B------:R-:W-:Y:S05]  /*4e00*/  BSYNC B1 ;  /* 0x0000000000017941 */ /* 0x000fea0003800000 */
.L_x_82:
[----:B-----5:R-:W-:Y:S01]  /*4e10*/  FMUL R6, R96, R89 ;  /* 0x0000005960067220 */ /* 0x020fe20000400000 */
[----:B------:R-:W-:Y:S03]  /*4e20*/  BSSY B1, `(.L_x_84) ;  /* 0x0000006000017945 */ /* 0x000fe60003800000 */
[----:B------:R-:W-:-:S05]  /*4e30*/  FFMA R155, R155, R88, R6 ;  /* 0x000000589b9b7223 */ /* 0x000fca0000000006 */
[----:B------:R0:W-:Y:S01]  /*4e40*/  @P5 STG.E desc[UR16][R62.64+0x20], R155 ;  /* 0x0000209b3e005986 */ /* 0x0001e2000c101910 */
[----:B------:R-:W-:-:S13]  /*4e50*/  ISETP.GT.AND P5, PT, R90, 0x80, P0 ;  /* 0x000000805a00780c */ /* 0x000fda00007a4270 */
[----:B0-----:R-:W-:Y:S05]  /*4e60*/  @!P5 BRA `(.L_x_85) ;  /* 0x000000000004d947 */ /* 0x001fea0003800000 */
[----:B------:R0:W5:Y:S02]  /*4e70*/  LDG.E.LTC128B R96, desc[UR16][R50.64+0x200] ;  /* 0x0002001032607981 */ /* 0x000164000c1e1920 */
.L_x_85:
[----:B------:R-:W-:Y:S05]  /*4e80*/  BSYNC B1 ;  /* 0x0000000000017941 */ /* 0x000fea0003800000 */
.L_x_84:
[----:B-----5:R-:W-:Y:S01]  /*4e90*/  FMUL R6, R96, R89 ;  /* 0x0000005960067220 */ /* 0x020fe20000400000 */
[----:B------:R-:W-:Y:S03]  /*4ea0*/  BSSY B1, `(.L_x_86) ;  /* 0x0000007000017945 */ /* 0x000fe60003800000 */
[----:B------:R-:W-:-:S05]  /*4eb0*/  FFMA R153, R153, R88, R6 ;  /* 0x0000005899997223 */ /* 0x000fca0000000006 */
[----:B------:R0:W-:Y:S01]  /*4ec0*/  @P5 STG.E desc[UR16][R52.64+0x200], R153 ;  /* 0x0002009934005986 */ /* 0x0001e2000c101910 */
[----:B------:R-:W-:-:S04]  /*4ed0*/  LOP3.LUT P5, RZ, R92, 0x2, RZ, 0xc0, !PT ;  /* 0x000000025cff7812 */ /* 0x000fc800078ac0ff */
[----:B------:R-:W-:-:S13]  /*4ee0*/  ISETP.GT.AND P5, PT, R90, 0x80, P5 ;  /* 0x000000805a00780c */ /* 0x000fda0002fa4270 */
[----:B0-----:R-:W-:Y:S05]  /*4ef0*/  @!P5 BRA `(.L_x_87) ;  /* 0x000000000004d947 */ /* 0x001fea0003800000 */
[----:B------:R0:W5:Y:S02]  /*4f00*/  LDG.E.LTC128B R96, desc[UR16][R46.64+0x200] ;  /* 0x000200102e607981 */ /* 0x000164000c1e1920 */
.L_x_87:
[----:B------:R-:W-:Y:S05]  /*4f10*/  BSYNC B1 ;  /* 0x0000000000017941 */ /* 0x000fea0003800000 */
.L_x_86:
[----:B-----5:R-:W-:Y:S01]  /*4f20*/  FMUL R6, R96, R89 ;  /* 0x0000005960067220 */ /* 0x020fe20000400000 */
[----:B------:R-:W-:Y:S01]  /*4f30*/  ISETP.GT.AND P0, PT, R90, 0x88, P0 ;  /* 0x000000885a00780c */ /* 0x000fe20000704270 */
[----:B------:R-:W-:Y:S02]  /*4f40*/  BSSY B1, `(.L_x_88) ;  /* 0x0000005000017945 */ /* 0x000fe40003800000 */
[----:B------:R-:W-:-:S05]  /*4f50*/  FFMA R151, R151, R88, R6 ;  /* 0x0000005897977223 */ /* 0x000fca0000000006 */
[----:B------:R0:W-:Y:S05]  /*4f60*/  @P5 STG.E desc[UR16][R48.64+0x200], R151 ;  /* 0x0002009730005986 */ /* 0x0001ea000c101910 */
[----:B------:R-:W-:Y:S05]  /*4f70*/  @!P0 BRA `(.L_x_89) ;  /* 0x0000000000048947 */ /* 0x000fea0003800000 */
[----:B------:R0:W5:Y:S02]  /*4f80*/  LDG.E.LTC128B R96, desc[UR16][R50.64+0x220] ;  /* 0x0002201032607981 */ /* 0x000164000c1e1920 */
.L_x_89:
[----:B------:R-:W-:Y:S05]  /*4f90*/  BSYNC B1 ;  /* 0x0000000000017941 */ /* 0x000fea0003800000 */
.L_x_88:
[----:B-----5:R-:W-:Y:S01]  /*4fa0*/  FMUL R6, R96, R89 ;  /* 0x0000005960067220 */ /* 0x020fe20000400000 */
[----:B------:R-:W-:Y:S01]  /*4fb0*/  LOP3.LUT P5, RZ, R92, 0x2, RZ, 0xc0, !PT ;  /* 0x000000025cff7812 */ /* 0x000fe200078ac0ff */
[----:B------:R-:W-:Y:S02]  /*4fc0*/  BSSY B1, `(.L_x_90) ;  /* 0x0000006000017945 */ /* 0x000fe40003800000 */
[----:B------:R-:W-:-:S05]  /*4fd0*/  FFMA R149, R149, R88, R6 ;  /* 0x0000005895957223 */ /* 0x000fca0000000006 */
[----:B------:R0:W-:Y:S01]  /*4fe0*/  @P0 STG.E desc[UR16][R52.64+0x220], R149 ;  /* 0x0002209534000986 */ /* 0x0001e2000c101910 */
[----:B------:R-:W-:-:S13]  /*4ff0*/  ISETP.GT.AND P0, PT, R90, 0x88, P5 ;  /* 0x000000885a00780c */ /* 0x000fda0002f04270 */
[----:B0-----:R-:W-:Y:S05]  /*5000*/  @!P0 BRA `(.L_x_91) ;  /* 0x0000000000048947 */ /* 0x001fea0003800000 */
[----:B------:R0:W5:Y:S02]  /*5010*/  LDG.E.LTC128B R96, desc[UR16][R46.64+0x220] ;  /* 0x000220102e607981 */ /* 0x000164000c1e1920 */
.L_x_91:
[----:B------:R-:W-:Y:S05]  /*5020*/  BSYNC B1 ;  /* 0x0000000000017941 */ /* 0x000fea0003800000 */
.L_x_90:
        /* <DEDUP_REMOVED lines=8> */
.L_x_93:
[----:B------:R-:W-:Y:S05]  /*50b0*/  BSYNC B1 ;  /* 0x0000000000017941 */ /* 0x000fea0003800000 */
.L_x_92:
[----:B-----5:R-:W-:Y:S01]  /*50c0*/  FMUL R6, R96, R89 ;  /* 0x0000005960067220 */ /* 0x020fe20000400000 */
[----:B------:R-:W-:Y:S03]  /*50d0*/  BSSY B1, `(.L_x_94) ;  /* 0x0000006000017945 */ /* 0x000fe60003800000 */
[----:B------:R-:W-:-:S05]  /*50e0*/  FFMA R145, R145, R88, R6 ;  /* 0x0000005891917223 */ /* 0x000fca0000000006 */
[----:B------:R0:W-:Y:S01]  /*50f0*/  @P0 STG.E desc[UR16][R44.64+0x200], R145 ;  /* 0x000200912c000986 */ /* 0x0001e2000c101910 */
[----:B------:R-:W-:-:S13]  /*5100*/  ISETP.GT.AND P0, PT, R90, 0x80, P4 ;  /* 0x000000805a00780c */ /* 0x000fda0002704270 */
[----:B0-----:R-:W-:Y:S05]  /*5110*/  @!P0 BRA `(.L_x_95) ;  /* 0x0000000000048947 */ /* 0x001fea0003800000 */
[----:B------:R0:W5:Y:S02]  /*5120*/  LDG.E.LTC128B R96, desc[UR16][R38.64+0x200] ;  /* 0x0002001026607981 */ /* 0x000164000c1e1920 */
.L_x_95:
[----:B------:R-:W-:Y:S05]  /*5130*/  BSYNC B1 ;  /* 0x0000000000017941 */ /* 0x000fea0003800000 */
.L_x_94:
[----:B-----5:R-:W-:Y:S01]  /*5140*/  FMUL R6, R96, R89 ;  /* 0x0000005960067220 */ /* 0x020fe20000400000 */
[----:B------:R-:W-:Y:S03]  /*5150*/  BSSY B1, `(.L_x_96) ;  /* 0x0000006000017945 */ /* 0x000fe60003800000 */
[----:B------:R-:W-:-:S05]  /*5160*/  FFMA R143, R143, R88, R6 ;  /* 0x000000588f8f7223 */ /* 0x000fca0000000006 */
[----:B------:R0:W-:Y:S01]  /*5170*/  @P0 STG.E desc[UR16][R40.64+0x200], R143 ;  /* 0x0002008f28000986 */ /* 0x0001e2000c101910 */
[----:B------:R-:W-:-:S13]  /*5180*/  ISETP.GT.AND P0, PT, R90, 0x88, P5 ;  /* 0x000000885a00780c */ /* 0x000fda0002f04270 */
[----:B0-----:R-:W-:Y:S05]  /*5190*/  @!P0 BRA `(.L_x_97) ;  /* 0x0000000000048947 */ /* 0x001fea0003800000 */
[----:B------:R0:W5:Y:S02]  /*51a0*/  LDG.E.LTC128B R96, desc[UR16][R42.64+0x220] ;  /* 0x000220102a607981 */ /* 0x000164000c1e1920 */
.L_x_97:
[----:B------:R-:W-:Y:S05]  /*51b0*/  BSYNC B1 ;  /* 0x0000000000017941 */ /* 0x000fea0003800000 */
.L_x_96:
[----:B-----5:R-:W-:Y:S01]  /*51c0*/  FMUL R6, R96, R89 ;  /* 0x0000005960067220 */ /* 0x020fe20000400000 */
[----:B------:R-:W-:Y:S01]  /*51d0*/  ISETP.GT.AND P4, PT, R90, 0x88, P4 ;  /* 0x000000885a00780c */ /* 0x000fe20002784270 */
[----:B------:R-:W-:Y:S02]  /*51e0*/  BSSY B1, `(.L_x_98) ;  /* 0x0000005000017945 */ /* 0x000fe40003800000 */
[----:B------:R-:W-:-:S05]  /*51f0*/  FFMA R141, R141, R88, R6 ;  /* 0x000000588d8d7223 */ /* 0x000fca0000000006 */
[----:B------:R0:W-:Y:S05]  /*5200*/  @P0 STG.E desc[UR16][R44.64+0x220], R141 ;  /* 0x0002208d2c000986 */ /* 0x0001ea000c101910 */
[----:B------:R-:W-:Y:S05]  /*5210*/  @!P4 BRA `(.L_x_99) ;  /* 0x000000000004c947 */ /* 0x000fea0003800000 */
[----:B------:R0:W5:Y:S02]  /*5220*/  LDG.E.LTC128B R96, desc[UR16][R38.64+0x220] ;  /* 0x0002201026607981 */ /* 0x000164000c1e1920 */
.L_x_99:
[----:B------:R-:W-:Y:S05]  /*5230*/  BSYNC B1 ;  /* 0x0000000000017941 */ /* 0x000fea0003800000 */
.L_x_98:
[----:B-----5:R-:W-:Y:S01]  /*5240*/  FMUL R6, R96, R89 ;  /* 0x0000005960067220 */ /* 0x020fe20000400000 */
[----:B------:R-:W-:Y:S01]  /*5250*/  LOP3.LUT P5, RZ, R92, 0x10, RZ, 0xc0, !PT ;  /* 0x000000105cff7812 */ /* 0x000fe200078ac0ff */
[----:B------:R-:W-:Y:S02]  /*5260*/  BSSY B1, `(.L_x_100) ;  /* 0x0000006000017945 */ /* 0x000fe40003800000 */
[----:B------:R-:W-:Y:S01]  /*5270*/  FFMA R139, R139, R88, R6 ;  /* 0x000000588b8b7223 */ /* 0x000fe20000000006 */
[----:B------:R-:W-:-:S04]  /*5280*/  ISETP.GT.AND P0, PT, R90, 0x80, P5 ;  /* 0x000000805a00780c */ /* 0x000fc80002f04270 */
[----:B------:R0:W-:Y:S09]  /*5290*/  @P4 STG.E desc[UR16][R40.64+0x220], R139 ;  /* 0x0002208b28004986 */ /* 0x0001f2000c101910 */
[----:B------:R-:W-:Y:S05]  /*52a0*/  @!P0 BRA `(.L_x_101) ;  /* 0x0000000000048947 */ /* 0x000fea0003800000 */
[----:B------:R0:W5:Y:S02]  /*52b0*/  LDG.E.LTC128B R96, desc[UR16][R30.64+0x200] ;  /* 0x000200101e607981 */ /* 0x000164000c1e1920 */
.L_x_101:
[----:B------:R-:W-:Y:S05]  /*52c0*/  BSYNC B1 ;  /* 0x0000000000017941 */ /* 0x000fea0003800000 */
.L_x_100:
[----:B-----5:R-:W-:Y:S01]  /*52d0*/  FMUL R6, R96, R89 ;  /* 0x0000005960067220 */ /* 0x020fe20000400000 */
[----:B------:R-:W-:Y:S01]  /*52e0*/  ISETP.NE.AND P4, PT, R86, RZ, PT ;  /* 0x000000ff5600720c */ /* 0x000fe20003f85270 */
[----:B------:R-:W-:Y:S02]  /*52f0*/  BSSY B1, `(.L_x_102) ;  /* 0x0000006000017945 */ /* 0x000fe40003800000 */
[----:B------:R-:W-:-:S05]  /*5300*/  FFMA R137, R137, R88, R6 ;  /* 0x0000005889897223 */ /* 0x000fca0000000006 */
[----:B------:R0:W-:Y:S01]  /*5310*/  @P0 STG.E desc[UR16][R36.64+0x200], R137 ;  /* 0x0002008924000986 */ /* 0x0001e2000c101910 */
[----:B------:R-:W-:-:S13]  /*5320*/  ISETP.GT.AND P0, PT, R90, 0x80, P4 ;  /* 0x000000805a00780c */ /* 0x000fda0002704270 */
[----:B0-----:R-:W-:Y:S05]  /*5330*/  @!P0 BRA `(.L_x_103) ;  /* 0x0000000000048947 */ /* 0x001fea0003800000 */
[----:B------:R0:W5:Y:S02]  /*5340*/  LDG.E.LTC128B R96, desc[UR16][R28.64+0x200] ;  /* 0x000200101c607981 */ /* 0x000164000c1e1920 */
.L_x_103:
[----:B------:R-:W-:Y:S05]  /*5350*/  BSYNC B1 ;  /* 0x0000000000017941 */ /* 0x000fea0003800000 */
.L_x_102:
[----:B-----5:R-:W-:Y:S01]  /*5360*/  FMUL R6, R96, R89 ;  /* 0x0000005960067220 */ /* 0x020fe20000400000 */
[----:B------:R-:W-:Y:S03]  /*5370*/  BSSY B1, `(.L_x_104) ;  /* 0x0000006000017945 */ /* 0x000fe60003800000 */
[----:B------:R-:W-:-:S05]  /*5380*/  FFMA R135, R135, R88, R6 ;  /* 0x0000005887877223 */ /* 0x000fca0000000006 */
[----:B------:R0:W-:Y:S01]  /*5390*/  @P0 STG.E desc[UR16][R32.64+0x200], R135 ;  /* 0x0002008720000986 */ /* 0x0001e2000c101910 */
[----:B------:R-:W-:-:S13]  /*53a0*/  ISETP.GT.AND P0, PT, R90, 0x88, P5 ;  /* 0x000000885a00780c */ /* 0x000fda0002f04270 */
[----:B0-----:R-:W-:Y:S05]  /*53b0*/  @!P0 BRA `(.L_x_105) ;  /* 0x0000000000048947 */ /* 0x001fea0003800000 */
[----:B------:R0:W5:Y:S02]  /*53c0*/  LDG.E.LTC128B R96, desc[UR16][R30.64+0x220] ;  /* 0x000220101e607981 */ /* 0x000164000c1e1920 */
.L_x_105:
[----:B------:R-:W-:Y:S05]  /*53d0*/  BSYNC B1 ;  /* 0x0000000000017941 */ /* 0x000fea0003800000 */
.L_x_104:
[----:B-----5:R-:W-:Y:S01]  /*53e0*/  FMUL R6, R96, R89 ;  /* 0x0000005960067220 */ /* 0x020fe20000400000 */
[----:B------:R-:W-:Y:S03]  /*53f0*/  BSSY B1, `(.L_x_106) ;  /* 0x0000006000017945 */ /* 0x000fe60003800000 */
[----:B------:R-:W-:-:S05]  /*5400*/  FFMA R133, R133, R88, R6 ;  /* 0x0000005885857223 */ /* 0x000fca0000000006 */
[----:B------:R0:W-:Y:S01]  /*5410*/  @P0 STG.E desc[UR16][R36.64+0x220], R133 ;  /* 0x0002208524000986 */ /* 0x0001e2000c101910 */
[----:B------:R-:W-:-:S13]  /*5420*/  ISETP.GT.AND P0, PT, R90, 0x88, P4 ;  /* 0x000000885a00780c */ /* 0x000fda0002704270 */
[----:B0-----:R-:W-:Y:S05]  /*5430*/  @!P0 BRA `(.L_x_107) ;  /* 0x0000000000048947 */ /* 0x001fea0003800000 */
[----:B------:R0:W5:Y:S02]  /*5440*/  LDG.E.LTC128B R96, desc[UR16][R28.64+0x220] ;  /* 0x000220101c607981 */ /* 0x000164000c1e1920 */
.L_x_107:
[----:B------:R-:W-:Y:S05]  /*5450*/  BSYNC B1 ;  /* 0x0000000000017941 */ /* 0x000fea0003800000 */
.L_x_106:
        /* <DEDUP_REMOVED lines=8> */
.L_x_109:
[----:B------:R-:W-:Y:S05]  /*54e0*/  BSYNC B1 ;  /* 0x0000000000017941 */ /* 0x000fea0003800000 */
.L_x_108:
        /* <DEDUP_REMOVED lines=8> */
.L_x_111:
[----:B------:R-:W-:Y:S05]  /*5570*/  BSYNC B1 ;  /* 0x0000000000017941 */ /* 0x000fea0003800000 */
.L_x_110:
[----:B-----5:R-:W-:Y:S01]  /*5580*/  FMUL R6, R96, R89 ;  /* 0x0000005960067220 */ /* 0x020fe20000400000 */
[----:B------:R-:W-:Y:S03]  /*5590*/  BSSY B1, `(.L_x_112) ;  /* 0x0000006000017945 */ /* 0x000fe60003800000 */
[----:B------:R-:W-:-:S05]  /*55a0*/  FFMA R127, R127, R88, R6 ;  /* 0x000000587f7f7223 */ /* 0x000fca0000000006 */
[----:B------:R0:W-:Y:S01]  /*55b0*/  @P0 STG.E desc[UR16][R26.64+0x200], R127 ;  /* 0x0002007f1a000986 */ /* 0x0001e2000c101910 */
[----:B------:R-:W-:-:S13]  /*55c0*/  ISETP.GT.AND P0, PT, R90, 0x88, P5 ;  /* 0x000000885a00780c */ /* 0x000fda0002f04270 */
[----:B0-----:R-:W-:Y:S05]  /*55d0*/  @!P0 BRA `(.L_x_113) ;  /* 0x0000000000048947 */ /* 0x001fea0003800000 */
[----:B------:R0:W5:Y:S02]  /*55e0*/  LDG.E.LTC128B R96, desc[UR16][R22.64+0x220] ;  /* 0x0002201016607981 */ /* 0x000164000c1e1920 */
.L_x_113:
[----:B------:R-:W-:Y:S05]  /*55f0*/  BSYNC B1 ;  /* 0x0000000000017941 */ /* 0x000fea0003800000 */
.L_x_112:
[----:B-----5:R-:W-:Y:S01]  /*5600*/  FMUL R6, R96, R89 ;  /* 0x0000005960067220 */ /* 0x020fe20000400000 */
[----:B------:R-:W-:Y:S03]  /*5610*/  BSSY B1, `(.L_x_114) ;  /* 0x0000006000017945 */ /* 0x000fe60003800000 */
[----:B------:R-:W-:-:S05]  /*5620*/  FFMA R125, R125, R88, R6 ;  /* 0x000000587d7d7223 */ /* 0x000fca0000000006 */
[----:B------:R0:W-:Y:S01]  /*5630*/  @P0 STG.E desc[UR16][R24.64+0x220], R125 ;  /* 0x0002207d18000986 */ /* 0x0001e2000c101910 */
[----:B------:R-:W-:-:S13]  /*5640*/  ISETP.GT.AND P0, PT, R90, 0x88, P4 ;  /* 0x000000885a00780c */ /* 0x000fda0002704270 */
[----:B0-----:R-:W-:Y:S05]  /*5650*/  @!P0 BRA `(.L_x_115) ;  /* 0x0000000000048947 */ /* 0x001fea0003800000 */
[----:B------:R0:W5:Y:S02]  /*5660*/  LDG.E.LTC128B R96, desc[UR16][R20.64+0x220] ;  /* 0x0002201014607981 */ /* 0x000164000c1e1920 */
.L_x_115:
[----:B------:R-:W-:Y:S05]  /*5670*/  BSYNC B1 ;  /* 0x0000000000017941 */ /* 0x000fea0003800000 */
.L_x_114:
        /* <DEDUP_REMOVED lines=8> */
.L_x_117:
[----:B------:R-:W-:Y:S05]  /*5700*/  BSYNC B1 ;  /* 0x0000000000017941 */ /* 0x000fea0003800000 */
.L_x_116:
        /* <DEDUP_REMOVED lines=8> */
.L_x_119:
[----:B------:R-:W-:Y:S05]  /*5790*/  BSYNC B1 ;  /* 0x0000000000017941 */ /* 0x000fea0003800000 */
.L_x_118:
[----:B-----5:R-:W-:Y:S01]  /*57a0*/  FMUL R6, R96, R89 ;  /* 0x0000005960067220 */ /* 0x020fe20000400000 */
[----:B------:R-:W-:Y:S03]  /*57b0*/  BSSY B1, `(.L_x_120) ;  /* 0x0000006000017945 */ /* 0x000fe60003800000 */
[----:B------:R-:W-:-:S05]  /*57c0*/  FFMA R119, R119, R88, R6 ;  /* 0x0000005877777223 */ /* 0x000fca0000000006 */
[----:B------:R0:W-:Y:S01]  /*57d0*/  @P0 STG.E desc[UR16][R18.64+0x200], R119 ;  /* 0x0002007712000986 */ /* 0x0001e2000c101910 */
[----:B------:R-:W-:-:S13]  /*57e0*/  ISETP.GT.AND P0, PT, R90, 0x88, P5 ;  /* 0x000000885a00780c */ /* 0x000fda0002f04270 */
[----:B0-----:R-:W-:Y:S05]  /*57f0*/  @!P0 BRA `(.L_x_121) ;  /* 0x0000000000048947 */ /* 0x001fea0003800000 */
[----:B------:R0:W5:Y:S02]  /*5800*/  LDG.E.LTC128B R96, desc[UR16][R14.64+0x220] ;  /* 0x000220100e607981 */ /* 0x000164000c1e1920 */
.L_x_121:
[----:B------:R-:W-:Y:S05]  /*5810*/  BSYNC B1 ;  /* 0x0000000000017941 */ /* 0x000fea0003800000 */
.L_x_120:
[----:B-----5:R-:W-:Y:S01]  /*5820*/  FMUL R6, R96, R89 ;  /* 0x0000005960067220 */ /* 0x020fe20000400000 */
[----:B------:R-:W-:Y:S03]  /*5830*/  BSSY B1, `(.L_x_122) ;  /* 0x0000006000017945 */ /* 0x000fe60003800000 */
[----:B------:R-:W-:-:S05]  /*5840*/  FFMA R117, R117, R88, R6 ;  /* 0x0000005875757223 */ /* 0x000fca0000000006 */
[----:B------:R0:W-:Y:S01]  /*5850*/  @P0 STG.E desc[UR16][R16.64+0x220], R117 ;  /* 0x0002207510000986 */ /* 0x0001e2000c101910 */
[----:B------:R-:W-:-:S13]  /*5860*/  ISETP.GT.AND P0, PT, R90, 0x88, P4 ;  /* 0x000000885a00780c */ /* 0x000fda0002704270 */
[----:B0-----:R-:W-:Y:S05]  /*5870*/  @!P0 BRA `(.L_x_123) ;  /* 0x0000000000048947 */ /* 0x001fea0003800000 */
[----:B------:R0:W5:Y:S02]  /*5880*/  LDG.E.LTC128B R96, desc[UR16][R12.64+0x220] ;  /* 0x000220100c607981 */ /* 0x000164000c1e1920 */
.L_x_123:
[----:B------:R-:W-:Y:S05]  /*5890*/  BSYNC B1 ;  /* 0x0000000000017941 */ /* 0x000fea0003800000 */
.L_x_122:
        /* <DEDUP_REMOVED lines=8> */
.L_x_125:
[----:B------:R-:W-:Y:S05]  /*5920*/  BSYNC B1 ;  /* 0x0000000000017941 */ /* 0x000fea0003800000 */
.L_x_124:
        /* <DEDUP_REMOVED lines=8> */
.L_x_127:
[----:B------:R-:W-:Y:S05]  /*59b0*/  BSYNC B1 ;  /* 0x0000000000017941 */ /* 0x000fea0003800000 */
.L_x_126:
[----:B-----5:R-:W-:Y:S01]  /*59c0*/  FMUL R6, R96, R89 ;  /* 0x0000005960067220 */ /* 0x020fe20000400000 */
[----:B------:R-:W-:Y:S03]  /*59d0*/  BSSY B1, `(.L_x_128) ;  /* 0x0000006000017945 */ /* 0x000fe60003800000 */
[----:B------:R-:W-:-:S05]  /*59e0*/  FFMA R111, R111, R88, R6 ;  /* 0x000000586f6f7223 */ /* 0x000fca0000000006 */
[----:B------:R0:W-:Y:S01]  /*59f0*/  @P0 STG.E desc[UR16][R54.64+0x200], R111 ;  /* 0x0002006f36000986 */ /* 0x0001e2000c101910 */
[----:B------:R-:W-:-:S13]  /*5a00*/  ISETP.GT.AND P0, PT, R90, 0x88, P5 ;  /* 0x000000885a00780c */ /* 0x000fda0002f04270 */
[----:B0-----:R-:W-:Y:S05]  /*5a10*/  @!P0 BRA `(.L_x_129) ;  /* 0x0000000000048947 */ /* 0x001fea0003800000 */
[----:B------:R0:W5:Y:S02]  /*5a20*/  LDG.E.LTC128B R96, desc[UR16][R56.64+0x220] ;  /* 0x0002201038607981 */ /* 0x000164000c1e1920 */
.L_x_129:
[----:B------:R-:W-:Y:S05]  /*5a30*/  BSYNC B1 ;  /* 0x0000000000017941 */ /* 0x000fea0003800000 */
.L_x_128:
[----:B-----5:R-:W-:Y:S01]  /*5a40*/  FMUL R6, R96, R89 ;  /* 0x0000005960067220 */ /* 0x020fe20000400000 */
[----:B------:R-:W-:Y:S01]  /*5a50*/  ISETP.GT.AND P4, PT, R90, 0x88, P4 ;  /* 0x000000885a00780c */ /* 0x000fe20002784270 */
[----:B------:R-:W-:Y:S02]  /*5a60*/  BSSY B1, `(.L_x_130) ;  /* 0x0000005000017945 */ /* 0x000fe40003800000 */
[----:B------:R-:W-:-:S05]  /*5a70*/  FFMA R109, R109, R88, R6 ;  /* 0x000000586d6d7223 */ /* 0x000fca0000000006 */
[----:B------:R0:W-:Y:S05]  /*5a80*/  @P0 STG.E desc[UR16][R58.64+0x220], R109 ;  /* 0x0002206d3a000986 */ /* 0x0001ea000c101910 */
[----:B------:R-:W-:Y:S05]  /*5a90*/  @!P4 BRA `(.L_x_131) ;  /* 0x000000000004c947 */ /* 0x000fea0003800000 */
[----:B------:R0:W5:Y:S02]  /*5aa0*/  LDG.E.LTC128B R96, desc[UR16][R66.64+0x220] ;  /* 0x0002201042607981 */ /* 0x000164000c1e1920 */
.L_x_131:
[----:B------:R-:W-:Y:S05]  /*5ab0*/  BSYNC B1 ;  /* 0x0000000000017941 */ /* 0x000fea0003800000 */
.L_x_130:
[----:B-----5:R-:W-:Y:S01]  /*5ac0*/  FMUL R6, R96, R89 ;  /* 0x0000005960067220 */ /* 0x020fe20000400000 */
[----:B------:R-:W-:Y:S01]  /*5ad0*/  ISETP.GT.AND P0, PT, R90, 0x80, P6 ;  /* 0x000000805a00780c */ /* 0x000fe20003704270 */
[----:B------:R-:W-:Y:S02]  /*5ae0*/  BSSY B1, `(.L_x_132) ;  /* 0x0000005000017945 */ /* 0x000fe40003800000 */
[----:B------:R-:W-:-:S05]  /*5af0*/  FFMA R107, R107, R88, R6 ;  /* 0x000000586b6b7223 */ /* 0x000fca0000000006 */
[----:B------:R0:W-:Y:S05]  /*5b00*/  @P4 STG.E desc[UR16][R172.64+0x220], R107 ;  /* 0x0002206bac004986 */ /* 0x0001ea000c101910 */
[----:B------:R-:W-:Y:S05]  /*5b10*/  @!P0 BRA `(.L_x_133) ;  /* 0x0000000000048947 */ /* 0x000fea0003800000 */
[----:B------:R0:W5:Y:S02]  /*5b20*/  LDG.E.LTC128B R96, desc[UR16][R76.64+0x200] ;  /* 0x000200104c607981 */ /* 0x000164000c1e1920 */
.L_x_133:
[----:B------:R-:W-:Y:S05]  /*5b30*/  BSYNC B1 ;  /* 0x0000000000017941 */ /* 0x000fea0003800000 */
.L_x_132:
[----:B-----5:R-:W-:Y:S01]  /*5b40*/  FMUL R6, R96, R89 ;  /* 0x0000005960067220 */ /* 0x020fe20000400000 */
[----:B------:R-:W-:Y:S01]  /*5b50*/  ISETP.GT.AND P4, PT, R90, 0x80, P3 ;  /* 0x000000805a00780c */ /* 0x000fe20001f84270 */
[----:B------:R-:W-:Y:S02]  /*5b60*/  BSSY B1, `(.L_x_134) ;  /* 0x0000005000017945 */ /* 0x000fe40003800000 */
[----:B------:R-:W-:-:S05]  /*5b70*/  FFMA R105, R105, R88, R6 ;  /* 0x0000005869697223 */ /* 0x000fca0000000006 */
[----:B------:R0:W-:Y:S05]  /*5b80*/  @P0 STG.E desc[UR16][R170.64+0x200], R105 ;  /* 0x00020069aa000986 */ /* 0x0001ea000c101910 */
[----:B------:R-:W-:Y:S05]  /*5b90*/  @!P4 BRA `(.L_x_135) ;  /* 0x000000000004c947 */ /* 0x000fea0003800000 */
[----:B------:R0:W5:Y:S02]  /*5ba0*/  LDG.E.LTC128B R96, desc[UR16][R78.64+0x200] ;  /* 0x000200104e607981 */ /* 0x000164000c1e1920 */
.L_x_135:
[----:B------:R-:W-:Y:S05]  /*5bb0*/  BSYNC B1 ;  /* 0x0000000000017941 */ /* 0x000fea0003800000 */
.L_x_134:
[----:B-----5:R-:W-:Y:S01]  /*5bc0*/  FMUL R6, R96, R89 ;  /* 0x0000005960067220 */ /* 0x020fe20000400000 */
[----:B------:R-:W-:Y:S01]  /*5bd0*/  ISETP.GT.AND P0, PT, R90, 0x88, P6 ;  /* 0x000000885a00780c */ /* 0x000fe20003704270 */
[----:B------:R-:W-:Y:S02]  /*5be0*/  BSSY B1, `(.L_x_136) ;  /* 0x0000005000017945 */ /* 0x000fe40003800000 */
[----:B------:R-:W-:-:S05]  /*5bf0*/  FFMA R103, R103, R88, R6 ;  /* 0x0000005867677223 */ /* 0x000fca0000000006 */
[----:B------:R0:W-:Y:S05]  /*5c00*/  @P4 STG.E desc[UR16][R68.64+0x200], R103 ;  /* 0x0002006744004986 */ /* 0x0001ea000c101910 */
[----:B------:R-:W-:Y:S05]  /*5c10*/  @!P0 BRA `(.L_x_137) ;  /* 0x0000000000048947 */ /* 0x000fea0003800000 */
[----:B------:R0:W5:Y:S02]  /*5c20*/  LDG.E.LTC128B R96, desc[UR16][R76.64+0x220] ;  /* 0x000220104c607981 */ /* 0x000164000c1e1920 */
.L_x_137:
[----:B------:R-:W-:Y:S05]  /*5c30*/  BSYNC B1 ;  /* 0x0000000000017941 */ /* 0x000fea0003800000 */
.L_x_136:
[----:B-----5:R-:W-:Y:S01]  /*5c40*/  FMUL R6, R96, R89 ;  /* 0x0000005960067220 */ /* 0x020fe20000400000 */
[----:B------:R-:W-:Y:S01]  /*5c50*/  ISETP.GT.AND P3, PT, R90, 0x88, P3 ;  /* 0x000000885a00780c */ /* 0x000fe20001f64270 */
[----:B------:R-:W-:Y:S02]  /*5c60*/  BSSY B1, `(.L_x_138) ;  /* 0x0000005000017945 */ /* 0x000fe40003800000 */
[----:B------:R-:W-:-:S05]  /*5c70*/  FFMA R101, R101, R88, R6 ;  /* 0x0000005865657223 */ /* 0x000fca0000000006 */
[----:B------:R0:W-:Y:S05]  /*5c80*/  @P0 STG.E desc[UR16][R70.64+0x220], R101 ;  /* 0x0002206546000986 */ /* 0x0001ea000c101910 */
[----:B------:R-:W-:Y:S05]  /*5c90*/  @!P3 BRA `(.L_x_139) ;  /* 0x000000000004b947 */ /* 0x000fea0003800000 */
[----:B------:R0:W5:Y:S02]  /*5ca0*/  LDG.E.LTC128B R96, desc[UR16][R78.64+0x220] ;  /* 0x000220104e607981 */ /* 0x000164000c1e1920 */
.L_x_139:
[----:B------:R-:W-:Y:S05]  /*5cb0*/  BSYNC B1 ;  /* 0x0000000000017941 */ /* 0x000fea0003800000 */
.L_x_138:
[----:B-----5:R-:W-:Y:S01]  /*5cc0*/  FMUL R6, R96, R89 ;  /* 0x0000005960067220 */ /* 0x020fe20000400000 */
[----:B------:R-:W-:Y:S01]  /*5cd0*/  ISETP.GT.AND P0, PT, R90, 0x80, P2 ;  /* 0x000000805a00780c */ /* 0x000fe20001704270 */
[----:B------:R-:W-:Y:S02]  /*5ce0*/  BSSY B1, `(.L_x_140) ;  /* 0x0000005000017945 */ /* 0x000fe40003800000 */
[----:B------:R-:W-:-:S05]  /*5cf0*/  FFMA R99, R99, R88, R6 ;  /* 0x0000005863637223 */ /* 0x000fca0000000006 */
[----:B------:R0:W-:Y:S05]  /*5d00*/  @P3 STG.E desc[UR16][R164.64+0x220], R99 ;  /* 0x00022063a4003986 */ /* 0x0001ea000c101910 */
[----:B------:R-:W-:Y:S05]  /*5d10*/  @!P0 BRA `(.L_x_141) ;  /* 0x0000000000048947 */ /* 0x000fea0003800000 */
[----:B------:R0:W5:Y:S02]  /*5d20*/  LDG.E.LTC128B R96, desc[UR16][R8.64+0x200] ;  /* 0x0002001008607981 */ /* 0x000164000c1e1920 */
.L_x_141:
[----:B------:R-:W-:Y:S05]  /*5d30*/  BSYNC B1 ;  /* 0x0000000000017941 */ /* 0x000fea0003800000 */
.L_x_140:
[----:B-----5:R-:W-:Y:S01]  /*5d40*/  FMUL R6, R96, R89 ;  /* 0x0000005960067220 */ /* 0x020fe20000400000 */
[----:B------:R-:W-:Y:S01]  /*5d50*/  ISETP.GT.AND P3, PT, R90, 0x80, P1 ;  /* 0x000000805a00780c */ /* 0x000fe20000f64270 */
[----:B------:R-:W-:Y:S02]  /*5d60*/  BSSY B1, `(.L_x_142) ;  /* 0x0000005000017945 */ /* 0x000fe40003800000 */
[----:B------:R-:W-:-:S05]  /*5d70*/  FFMA R97, R97, R88, R6 ;  /* 0x0000005861617223 */ /* 0x000fca0000000006 */
[----:B------:R0:W-:Y:S05]  /*5d80*/  @P0 STG.E desc[UR16][R162.64+0x200], R97 ;  /* 0x00020061a2000986 */ /* 0x0001ea000c101910 */
[----:B------:R-:W-:Y:S05]  /*5d90*/  @!P3 BRA `(.L_x_143) ;  /* 0x000000000004b947 */ /* 0x000fea0003800000 */
[----:B------:R0:W5:Y:S02]  /*5da0*/  LDG.E.LTC128B R96, desc[UR16][R10.64+0x200] ;  /* 0x000200100a607981 */ /* 0x000164000c1e1920 */
.L_x_143:
[----:B------:R-:W-:Y:S05]  /*5db0*/  BSYNC B1 ;  /* 0x0000000000017941 */ /* 0x000fea0003800000 */
.L_x_142:
[----:B-----5:R-:W-:Y:S01]  /*5dc0*/  FMUL R6, R96, R89 ;  /* 0x0000005960067220 */ /* 0x020fe20000400000 */
[----:B------:R-:W-:Y:S01]  /*5dd0*/  ISETP.GT.AND P2, PT, R90, 0x88, P2 ;  /* 0x000000885a00780c */ /* 0x000fe20001744270 */
[----:B------:R-:W-:Y:S02]  /*5de0*/  BSSY B1, `(.L_x_144) ;  /* 0x0000005000017945 */ /* 0x000fe40003800000 */
[----:B------:R-:W-:-:S05]  /*5df0*/  FFMA R95, R95, R88, R6 ;  /* 0x000000585f5f7223 */ /* 0x000fca0000000006 */
[----:B------:R0:W-:Y:S05]  /*5e00*/  @P3 STG.E desc[UR16][R60.64+0x200], R95 ;  /* 0x0002005f3c003986 */ /* 0x0001ea000c101910 */
[----:B------:R-:W-:Y:S05]  /*5e10*/  @!P2 BRA `(.L_x_145) ;  /* 0x000000000004a947 */ /* 0x000fea0003800000 */
[----:B------:R0:W5:Y:S02]  /*5e20*/  LDG.E.LTC128B R96, desc[UR16][R8.64+0x220] ;  /* 0x0002201008607981 */ /* 0x000164000c1e1920 */
.L_x_145:
[----:B------:R-:W-:Y:S05]  /*5e30*/  BSYNC B1 ;  /* 0x0000000000017941 */ /* 0x000fea0003800000 */
.L_x_144:
[----:B-----5:R-:W-:Y:S01]  /*5e40*/  FMUL R6, R96, R89 ;  /* 0x0000005960067220 */ /* 0x020fe20000400000 */
[----:B------:R-:W-:Y:S01]  /*5e50*/  ISETP.GT.AND P1, PT, R90, 0x88, P1 ;  /* 0x000000885a00780c */ /* 0x000fe20000f24270 */
[----:B------:R-:W-:Y:S02]  /*5e60*/  BSSY B1, `(.L_x_146) ;  /* 0x0000005000017945 */ /* 0x000fe40003800000 */
[----:B------:R-:W-:-:S05]  /*5e70*/  FFMA R93, R93, R88, R6 ;  /* 0x000000585d5d7223 */ /* 0x000fca0000000006 */
[----:B------:R0:W-:Y:S05]  /*5e80*/  @P2 STG.E desc[UR16][R84.64+0x220], R93 ;  /* 0x0002205d54002986 */ /* 0x0001ea000c101910 */
[----:B------:R-:W-:Y:S05]  /*5e90*/  @!P1 BRA `(.L_x_147) ;  /* 0x0000000000049947 */ /* 0x000fea0003800000 */
[----:B------:R0:W5:Y:S02]  /*5ea0*/  LDG.E.LTC128B R96, desc[UR16][R10.64+0x220] ;  /* 0x000220100a607981 */ /* 0x000164000c1e1920 */
.L_x_147:
[----:B------:R-:W-:Y:S05]  /*5eb0*/  BSYNC B1 ;  /* 0x0000000000017941 */ /* 0x000fea0003800000 */
.L_x_146:
[----:B-----5:R-:W-:-:S04]  /*5ec0*/  FMUL R96, R96, R89 ;  /* 0x0000005960607220 */ /* 0x020fc80000400000 */
[----:B------:R-:W-:Y:S01]  /*5ed0*/  FFMA R91, R91, R88, R96 ;  /* 0x000000585b5b7223 */ /* 0x000fe20000000060 */
[----:B------:R-:W-:Y:S06]  /*5ee0*/  @!P1 BRA `(.L_x_148) ;  /* 0x0000001000989947 */ /* 0x000fec0003800000 */
[----:B------:R0:W-:Y:S01]  /*5ef0*/  STG.E desc[UR16][R62.64+0x220], R91 ;  /* 0x0002205b3e007986 */ /* 0x0001e2000c101910 */
[----:B------:R-:W-:Y:S05]  /*5f00*/  BRA `(.L_x_148) ;  /* 0x0000001000907947 */ /* 0x000fea0003800000 */
.L_x_25:
[----:B------:R-:W-:Y:S01]  /*5f10*/  ULDC.64 UR6, c[0x0][0x6c0] ;  /* 0x0001b00000067ab9 */ /* 0x000fe20000000a00 */
[----:B------:R-:W-:Y:S01]  /*5f20*/  ISETP.GT.AND P4, PT, R82, 0x1, PT ;  /* 0x000000015200780c */ /* 0x000fe20003f84270 */
[-C--:B--2---:R-:W-:Y:S01]  /*5f30*/  FMUL R13, R96, R88.reuse ;  /* 0x00000058600d7220 */ /* 0x084fe20000400000 */
[----:B------:R-:W-:Y:S01]  /*5f40*/  LEA R8, P1, R20, UR6, 0x2 ;  /* 0x0000000614087c11 */ /* 0x000fe2000f8210ff */
[-C--:B------:R-:W-:Y:S01]  /*5f50*/  FMUL R17, R98, R88.reuse ;  /* 0x0000005862117220 */ /* 0x080fe20000400000 */
[----:B------:R-:W-:Y:S01]  /*5f60*/  ISETP.GT.AND P5, PT, R82, 0x8, PT ;  /* 0x000000085200780c */ /* 0x000fe20003fa4270 */
[-C--:B------:R-:W-:Y:S01]  /*5f70*/  FMUL R21, R15, R88.reuse ;  /* 0x000000580f157220 */ /* 0x080fe20000400000 */
[----:B------:R-:W-:Y:S01]  /*5f80*/  LEA.HI.X R9, R20, UR7, R27, 0x2, P1 ;  /* 0x0000000714097c11 */ /* 0x000fe200088f141b */
[----:B------:R-:W-:Y:S01]  /*5f90*/  IMAD R19, R25, 0x1c, RZ ;  /* 0x0000001c19137824 */ /* 0x000fe200078e02ff */
[----:B------:R-:W-:Y:S01]  /*5fa0*/  ISETP.GT.AND P1, PT, R90, RZ, P4 ;  /* 0x000000ff5a00720c */ /* 0x000fe20002724270 */
[----:B------:R-:W-:Y:S01]  /*5fb0*/  FMUL R23, R16, R88 ;  /* 0x0000005810177220 */ /* 0x000fe20000400000 */
[----:B------:R-:W-:Y:S01]  /*5fc0*/  LEA R10, P3, R24, R8, 0x2 ;  /* 0x00000008180a7211 */ /* 0x000fe200078610ff */
[----:B------:R-:W-:Y:S01]  /*5fd0*/  @P2 STG.E desc[UR16][R8.64], R13 ;  /* 0x0000000d08002986 */ /* 0x000fe2000c101910 */
[----:B------:R-:W-:Y:S01]  /*5fe0*/  ISETP.GT.AND P2, PT, R90, 0x8, P0 ;  /* 0x000000085a00780c */ /* 0x000fe20000744270 */
[-C--:B------:R-:W-:Y:S01]  /*5ff0*/  FMUL R219, R219, R88.reuse ;  /* 0x00000058dbdb7220 */ /* 0x080fe20000400000 */
[C-C-:B------:R-:W-:Y:S01]  /*6000*/  LEA.HI.X R11, R24.reuse, R9, R25.reuse, 0x2, P3 ;  /* 0x00000009180b7211 */ /* 0x140fe200018f1419 */
[----:B------:R-:W-:Y:S01]  /*6010*/  IMAD.SHL.U32 R61, R24, 0x20, RZ ;  /* 0x00000020183d7824 */ /* 0x000fe200078e00ff */
[----:B------:R-:W-:Y:S01]  /*6020*/  ISETP.GT.AND P3, PT, R90, 0x8, P4 ;  /* 0x000000085a00780c */ /* 0x000fe20002764270 */
[----:B------:R-:W-:Y:S01]  /*6030*/  FMUL R217, R217, R88 ;  /* 0x00000058d9d97220 */ /* 0x000fe20000400000 */
[C---:B------:R-:W-:Y:S01]  /*6040*/  SHF.L.U64.HI R59, R24.reuse, 0x5, R25 ;  /* 0x00000005183b7819 */ /* 0x040fe20000010219 */
[----:B------:R-:W-:Y:S01]  /*6050*/  IMAD.WIDE.U32 R14, R24, 0x1c, R10 ;  /* 0x0000001c180e7825 */ /* 0x000fe200078e000a */
[----:B------:R-:W-:Y:S01]  /*6060*/  ISETP.GT.AND P4, PT, R82, 0x9, PT ;  /* 0x000000095200780c */ /* 0x000fe20003f84270 */
[----:B------:R-:W-:Y:S01]  /*6070*/  @P1 STG.E desc[UR16][R10.64], R17 ;  /* 0x000000110a001986 */ /* 0x000fe2000c101910 */
[----:B------:R-:W-:Y:S01]  /*6080*/  ISETP.GT.AND P1, PT, R90, RZ, P5 ;  /* 0x000000ff5a00720c */ /* 0x000fe20002f24270 */
[----:B------:R-:W-:-:S02]  /*6090*/  IMAD.IADD R15, R19, 0x1, R15 ;  /* 0x00000001130f7824 */ /* 0x000fc400078e020f */
[-C--:B------:R-:W-:Y:S01]  /*60a0*/  FMUL R215, R215, R88.reuse ;  /* 0x00000058d7d77220 */ /* 0x080fe20000400000 */
[----:B------:R-:W-:Y:S01]  /*60b0*/  @P2 STG.E desc[UR16][R8.64+0x20], R21 ;  /* 0x0000201508002986 */ /* 0x000fe2000c101910 */
[----:B------:R-:W-:Y:S01]  /*60c0*/  ISETP.GT.AND P2, PT, R90, RZ, P4 ;  /* 0x000000ff5a00720c */ /* 0x000fe20002744270 */
[-C--:B------:R-:W-:Y:S01]  /*60d0*/  FMUL R213, R213, R88.reuse ;  /* 0x00000058d5d57220 */ /* 0x080fe20000400000 */
[-C--:B------:R-:W-:Y:S01]  /*60e0*/  FMUL R211, R211, R88.reuse ;  /* 0x00000058d3d37220 */ /* 0x080fe20000400000 */
[----:B------:R0:W-:Y:S01]  /*60f0*/  @P3 STG.E desc[UR16][R10.64+0x20], R23 ;  /* 0x000020170a003986 */ /* 0x0001e2000c101910 */
[----:B------:R-:W-:Y:S01]  /*6100*/  ISETP.GT.AND P3, PT, R82, 0x11, PT ;  /* 0x000000115200780c */ /* 0x000fe20003f64270 */
[-C--:B------:R-:W-:Y:S01]  /*6110*/  FMUL R199, R199, R88.reuse ;  /* 0x00000058c7c77220 */ /* 0x080fe20000400000 */
[-C--:B------:R-:W-:Y:S01]  /*6120*/  FMUL R197, R197, R88.reuse ;  /* 0x00000058c5c57220 */ /* 0x080fe20000400000 */
[-C--:B------:R-:W-:Y:S01]  /*6130*/  FMUL R195, R195, R88.reuse ;  /* 0x00000058c3c37220 */ /* 0x080fe20000400000 */
[----:B------:R-:W-:Y:S01]  /*6140*/  FMUL R193, R193, R88 ;  /* 0x00000058c1c17220 */ /* 0x000fe20000400000 */
[----:B------:R-:W-:Y:S01]  /*6150*/  @P1 STG.E desc[UR16][R14.64], R219 ;  /* 0x000000db0e001986 */ /* 0x000fe2000c101910 */
[----:B------:R-:W-:Y:S01]  /*6160*/  IADD3 R18, P1, R61, R10, RZ ;  /* 0x0000000a3d127210 */ /* 0x000fe20007f3e0ff */
[-C--:B------:R-:W-:Y:S01]  /*6170*/  FMUL R191, R191, R88.reuse ;  /* 0x00000058bfbf7220 */ /* 0x080fe20000400000 */
[-C--:B------:R-:W-:Y:S01]  /*6180*/  FMUL R189, R189, R88.reuse ;  /* 0x00000058bdbd7220 */ /* 0x080fe20000400000 */
[-C--:B------:R-:W-:Y:S01]  /*6190*/  FMUL R187, R187, R88.reuse ;  /* 0x00000058bbbb7220 */ /* 0x080fe20000400000 */
[-C--:B------:R-:W-:Y:S01]  /*61a0*/  FMUL R185, R185, R88.reuse ;  /* 0x00000058b9b97220 */ /* 0x080fe20000400000 */
[----:B------:R-:W-:Y:S01]  /*61b0*/  IMAD.X R19, R59, 0x1, R11, P1 ;  /* 0x000000013b137824 */ /* 0x000fe200008e060b */
[C---:B------:R-:W-:Y:S01]  /*61c0*/  ISETP.GT.AND P1, PT, R90.reuse, 0x8, P5 ;  /* 0x000000085a00780c */ /* 0x040fe20002f24270 */
[-C--:B------:R-:W-:Y:S01]  /*61d0*/  FMUL R183, R183, R88.reuse ;  /* 0x00000058b7b77220 */ /* 0x080fe20000400000 */
[-C--:B------:R-:W-:Y:S01]  /*61e0*/  FMUL R181, R181, R88.reuse ;  /* 0x00000058b5b57220 */ /* 0x080fe20000400000 */
[-C--:B------:R-:W-:Y:S01]  /*61f0*/  FMUL R179, R179, R88.reuse ;  /* 0x00000058b3b37220 */ /* 0x080fe20000400000 */
[----:B------:R-:W-:Y:S01]  /*6200*/  @P2 STG.E desc[UR16][R18.64], R217 ;  /* 0x000000d912002986 */ /* 0x000fe2000c101910 */
[----:B------:R-:W-:Y:S01]  /*6210*/  ISETP.GT.AND P2, PT, R90, 0x8, P4 ;  /* 0x000000085a00780c */ /* 0x000fe20002744270 */
[-C--:B------:R-:W-:Y:S01]  /*6220*/  FMUL R177, R177, R88.reuse ;  /* 0x00000058b1b17220 */ /* 0x080fe20000400000 */
[----:B------:R-:W-:Y:S01]  /*6230*/  ISETP.GT.AND P4, PT, R82, 0x10, PT ;  /* 0x000000105200780c */ /* 0x000fe20003f84270 */
[-C--:B------:R-:W-:Y:S01]  /*6240*/  FMUL R175, R175, R88.reuse ;  /* 0x00000058afaf7220 */ /* 0x080fe20000400000 */
        /* <DEDUP_REMOVED lines=9> */
[----:B------:R-:W-:Y:S01]  /*62e0*/  @P2 STG.E desc[UR16][R18.64+0x20], R213 ;  /* 0x000020d512002986 */ /* 0x000fe2000c101910 */
[----:B------:R-:W-:Y:S01]  /*62f0*/  IMAD.X R27, R59, 0x1, R15, P1 ;  /* 0x000000013b1b7824 */ /* 0x000fe200008e060f */
[----:B------:R-:W-:Y:S01]  /*6300*/  ISETP.GT.AND P1, PT, R90, RZ, P4 ;  /* 0x000000ff5a00720c */ /* 0x000fe20002724270 */
[-C--:B------:R-:W-:Y:S01]  /*6310*/  FMUL R159, R159, R88.reuse ;  /* 0x000000589f9f7220 */ /* 0x080fe20000400000 */
[----:B------:R-:W-:Y:S01]  /*6320*/  ISETP.GT.AND P2, PT, R82, 0x19, PT ;  /* 0x000000195200780c */ /* 0x000fe20003f44270 */
[-C--:B------:R-:W-:Y:S01]  /*6330*/  FMUL R157, R157, R88.reuse ;  /* 0x000000589d9d7220 */ /* 0x080fe20000400000 */
        /* <DEDUP_REMOVED lines=14> */
[----:B------:R-:W-:Y:S01]  /*6420*/  FMUL R131, R131, R88 ;  /* 0x0000005883837220 */ /* 0x000fe20000400000 */
[----:B------:R-:W-:Y:S01]  /*6430*/  IMAD.X R31, R59, 0x1, R19, P1 ;  /* 0x000000013b1f7824 */ /* 0x000fe200008e0613 */
[----:B------:R-:W-:Y:S01]  /*6440*/  IADD3 R22, P1, R61, R30, RZ ;  /* 0x0000001e3d167210 */ /* 0x000fe20007f3e0ff */
[-C--:B------:R-:W-:Y:S01]  /*6450*/  FMUL R129, R129, R88.reuse ;  /* 0x0000005881817220 */ /* 0x080fe20000400000 */
[-C--:B------:R-:W-:Y:S01]  /*6460*/  FMUL R127, R127, R88.reuse ;  /* 0x000000587f7f7220 */ /* 0x080fe20000400000 */
[-C--:B------:R-:W-:Y:S01]  /*6470*/  FMUL R125, R125, R88.reuse ;  /* 0x000000587d7d7220 */ /* 0x080fe20000400000 */
[-C--:B------:R-:W-:Y:S01]  /*6480*/  FMUL R123, R123, R88.reuse ;  /* 0x000000587b7b7220 */ /* 0x080fe20000400000 */
[----:B0-----:R-:W-:Y:S01]  /*6490*/  IMAD.X R23, R59, 0x1, R31, P1 ;  /* 0x000000013b177824 */ /* 0x001fe200008e061f */
[----:B------:R-:W-:Y:S01]  /*64a0*/  IADD3 R20, P1, R30, R61, RZ ;  /* 0x0000003d1e147210 */ /* 0x000fe20007f3e0ff */
[-C--:B------:R-:W-:Y:S01]  /*64b0*/  FMUL R121, R121, R88.reuse ;  /* 0x0000005879797220 */ /* 0x080fe20000400000 */
[-C--:B------:R-:W-:Y:S01]  /*64c0*/  FMUL R119, R119, R88.reuse ;  /* 0x0000005877777220 */ /* 0x080fe20000400000 */
[-C--:B------:R-:W-:Y:S01]  /*64d0*/  FMUL R117, R117, R88.reuse ;  /* 0x0000005875757220 */ /* 0x080fe20000400000 */
[----:B------:R-:W-:Y:S01]  /*64e0*/  FMUL R115, R115, R88 ;  /* 0x0000005873737220 */ /* 0x000fe20000400000 */
[--C-:B------:R-:W-:Y:S01]  /*64f0*/  IMAD.X R21, R31, 0x1, R59.reuse, P1 ;  /* 0x000000011f157824 */ /* 0x100fe200008e063b */
[----:B------:R-:W-:Y:S01]  /*6500*/  IADD3 R16, P1, R61, R22, RZ ;  /* 0x000000163d107210 */ /* 0x000fe20007f3e0ff */
[-C--:B------:R-:W-:Y:S01]  /*6510*/  FMUL R113, R113, R88.reuse ;  /* 0x0000005871717220 */ /* 0x080fe20000400000 */
[-C--:B------:R-:W-:Y:S01]  /*6520*/  FMUL R111, R111, R88.reuse ;  /* 0x000000586f6f7220 */ /* 0x080fe20000400000 */
[-C--:B------:R-:W-:Y:S01]  /*6530*/  FMUL R109, R109, R88.reuse ;  /* 0x000000586d6d7220 */ /* 0x080fe20000400000 */
[----:B------:R-:W-:Y:S01]  /*6540*/  IADD3.X R17, R59, R23, RZ, P1, !PT ;  /* 0x000000173b117210 */ /* 0x000fe20000ffe4ff */
[-C--:B------:R-:W-:Y:S01]  /*6550*/  FMUL R107, R107, R88.reuse ;  /* 0x000000586b6b7220 */ /* 0x080fe20000400000 */
[----:B------:R-:W-:Y:S01]  /*6560*/  IADD3 R12, P1, R20, R61, RZ ;  /* 0x0000003d140c7210 */ /* 0x000fe20007f3e0ff */
[-C--:B------:R-:W-:Y:S01]  /*6570*/  FMUL R105, R105, R88.reuse ;  /* 0x0000005869697220 */ /* 0x080fe20000400000 */
[-C--:B------:R-:W-:Y:S01]  /*6580*/  FMUL R103, R103, R88.reuse ;  /* 0x0000005867677220 */ /* 0x080fe20000400000 */
[-C--:B------:R-:W-:Y:S01]  /*6590*/  FMUL R101, R101, R88.reuse ;  /* 0x0000005865657220 */ /* 0x080fe20000400000 */
[-C--:B------:R-:W-:Y:S01]  /*65a0*/  FMUL R99, R99, R88.reuse ;  /* 0x0000005863637220 */ /* 0x080fe20000400000 */
[----:B------:R-:W-:Y:S01]  /*65b0*/  IMAD.X R13, R21, 0x1, R59, P1 ;  /* 0x00000001150d7824 */ /* 0x000fe200008e063b */
[----:B------:R-:W-:Y:S01]  /*65c0*/  ISETP.GT.AND P1, PT, R90, RZ, P3 ;  /* 0x000000ff5a00720c */ /* 0x000fe20001f24270 */
[-C--:B------:R-:W-:Y:S01]  /*65d0*/  FMUL R97, R97, R88.reuse ;  /* 0x0000005861617220 */ /* 0x080fe20000400000 */
[-C--:B------:R-:W-:Y:S01]  /*65e0*/  FMUL R95, R95, R88.reuse ;  /* 0x000000585f5f7220 */ /* 0x080fe20000400000 */
[-C--:B------:R-:W-:Y:S01]  /*65f0*/  FMUL R93, R93, R88.reuse ;  /* 0x000000585d5d7220 */ /* 0x080fe20000400000 */
[----:B------:R-:W-:-:S09]  /*6600*/  FMUL R91, R91, R88 ;  /* 0x000000585b5b7220 */ /* 0x000fd20000400000 */
[----:B------:R-:W-:Y:S01]  /*6610*/  @P1 STG.E desc[UR16][R30.64], R199 ;  /* 0x000000c71e001986 */ /* 0x000fe2000c101910 */
[----:B------:R-:W-:-:S13]  /*6620*/  ISETP.GT.AND P1, PT, R90, 0x8, P4 ;  /* 0x000000085a00780c */ /* 0x000fda0002724270 */
[----:B------:R-:W-:Y:S02]  /*6630*/  @P1 IMAD.MOV.U32 R24, RZ, RZ, R26 ;  /* 0x000000ffff181224 */ /* 0x000fe400078e001a */
[----:B------:R-:W-:-:S05]  /*6640*/  @P1 IMAD.MOV.U32 R25, RZ, RZ, R27 ;  /* 0x000000ffff191224 */ /* 0x000fca00078e001b */
[----:B------:R0:W-:Y:S01]  /*6650*/  @P1 STG.E desc[UR16][R24.64+0x20], R197 ;  /* 0x000020c518001986 */ /* 0x0001e2000c101910 */
[----:B------:R-:W-:Y:S02]  /*6660*/  ISETP.GT.AND P1, PT, R90, 0x8, P3 ;  /* 0x000000085a00780c */ /* 0x000fe40001f24270 */
[----:B------:R-:W-:-:S11]  /*6670*/  ISETP.GT.AND P3, PT, R82, 0x18, PT ;  /* 0x000000185200780c */ /* 0x000fd60003f64270 */
[----:B0-----:R-:W-:Y:S02]  /*6680*/  @P1 IMAD.MOV.U32 R24, RZ, RZ, R30 ;  /* 0x000000ffff181224 */ /* 0x001fe400078e001e */
[----:B------:R-:W-:-:S05]  /*6690*/  @P1 IMAD.MOV.U32 R25, RZ, RZ, R31 ;  /* 0x000000ffff191224 */ /* 0x000fca00078e001f */
[----:B------:R0:W-:Y:S01]  /*66a0*/  @P1 STG.E desc[UR16][R24.64+0x20], R195 ;  /* 0x000020c318001986 */ /* 0x0001e2000c101910 */
[----:B------:R-:W-:-:S05]  /*66b0*/  IADD3 R36, P1, R61, R26, RZ ;  /* 0x0000001a3d247210 */ /* 0x000fca0007f3e0ff */
[----:B------:R-:W-:Y:S01]  /*66c0*/  IMAD.X R37, R59, 0x1, R27, P1 ;  /* 0x000000013b257824 */ /* 0x000fe200008e061b */
[----:B------:R-:W-:-:S13]  /*66d0*/  ISETP.GT.AND P1, PT, R90, RZ, P3 ;  /* 0x000000ff5a00720c */ /* 0x000fda0001f24270 */
[----:B------:R-:W-:Y:S01]  /*66e0*/  @P1 STG.E desc[UR16][R36.64], R193 ;  /* 0x000000c124001986 */ /* 0x000fe2000c101910 */
[----:B------:R-:W-:-:S13]  /*66f0*/  ISETP.GT.AND P1, PT, R90, RZ, P2 ;  /* 0x000000ff5a00720c */ /* 0x000fda0001724270 */
[----:B------:R-:W-:Y:S01]  /*6700*/  @P1 STG.E desc[UR16][R22.64], R191 ;  /* 0x000000bf16001986 */ /* 0x000fe2000c101910 */
[----:B------:R-:W-:-:S05]  /*6710*/  IADD3 R38, P1, R26, R61, RZ ;  /* 0x0000003d1a267210 */ /* 0x000fca0007f3e0ff */
[----:B------:R-:W-:Y:S01]  /*6720*/  IMAD.X R39, R27, 0x1, R59, P1 ;  /* 0x000000011b277824 */ /* 0x000fe200008e063b */
[----:B------:R-:W-:-:S05]  /*6730*/  IADD3 R28, P1, R61, R16, RZ ;  /* 0x000000103d1c7210 */ /* 0x000fca0007f3e0ff */
[----:B------:R-:W-:Y:S01]  /*6740*/  IMAD.X R29, R59, 0x1, R17, P1 ;  /* 0x000000013b1d7824 */ /* 0x000fe200008e0611 */
[----:B0-----:R-:W-:-:S05]  /*6750*/  IADD3 R24, P1, R12, R61, RZ ;  /* 0x0000003d0c187210 */ /* 0x001fca0007f3e0ff */
[----:B------:R-:W-:Y:S01]  /*6760*/  IMAD.X R25, R13, 0x1, R59, P1 ;  /* 0x000000010d197824 */ /* 0x000fe200008e063b */
[----:B------:R-:W-:Y:S02]  /*6770*/  ISETP.GT.AND P1, PT, R90, 0x8, P3 ;  /* 0x000000085a00780c */ /* 0x000fe40001f24270 */
[----:B------:R-:W-:-:S11]  /*6780*/  ISETP.GT.AND P3, PT, R82, 0x20, PT ;  /* 0x000000205200780c */ /* 0x000fd60003f64270 */
[----:B------:R-:W-:Y:S01]  /*6790*/  @P1 STG.E desc[UR16][R38.64+0x20], R189 ;  /* 0x000020bd26001986 */ /* 0x000fe2000c101910 */
[----:B------:R-:W-:Y:S02]  /*67a0*/  ISETP.GT.AND P1, PT, R90, 0x8, P2 ;  /* 0x000000085a00780c */ /* 0x000fe40001724270 */
[----:B------:R-:W-:-:S11]  /*67b0*/  ISETP.GT.AND P2, PT, R82, 0x21, PT ;  /* 0x000000215200780c */ /* 0x000fd60003f44270 */
[----:B------:R-:W-:Y:S01]  /*67c0*/  @P1 STG.E desc[UR16][R20.64+0x20], R187 ;  /* 0x000020bb14001986 */ /* 0x000fe2000c101910 */
[----:B------:R-:W-:-:S04]  /*67d0*/  IADD3 R42, P1, R61, R36, RZ ;  /* 0x000000243d2a7210 */ /* 0x000fc80007f3e0ff */
[----:B------:R-:W-:Y:S02]  /*67e0*/  IADD3.X R43, R59, R37, RZ, P1, !PT ;  /* 0x000000253b2b7210 */ /* 0x000fe40000ffe4ff */
        /* <DEDUP_REMOVED lines=8> */
[----:B------:R-:W-:-:S05]  /*6870*/  IADD3 R32, P1, R24, R61, RZ ;  /* 0x0000003d18207210 */ /* 0x000fca0007f3e0ff */
[----:B------:R-:W-:Y:S01]  /*6880*/  IMAD.X R33, R25, 0x1, R59, P1 ;  /* 0x0000000119217824 */ /* 0x000fe200008e063b */
[----:B------:R-:W-:-:S13]  /*6890*/  ISETP.GT.AND P1, PT, R90, 0x8, P3 ;  /* 0x000000085a00780c */ /* 0x000fda0001f24270 */
[----:B------:R-:W-:Y:S01]  /*68a0*/  @P1 STG.E desc[UR16][R44.64+0x20], R181 ;  /* 0x000020b52c001986 */ /* 0x000fe2000c101910 */
[----:B------:R-:W-:-:S13]  /*68b0*/  ISETP.GT.AND P1, PT, R90, 0x8, P2 ;  /* 0x000000085a00780c */ /* 0x000fda0001724270 */
[----:B------:R-:W-:Y:S01]  /*68c0*/  @P1 STG.E desc[UR16][R12.64+0x20], R179 ;  /* 0x000020b30c001986 */ /* 0x000fe2000c101910 */
[----:B------:R-:W-:-:S05]  /*68d0*/  IADD3 R46, P1, R61, R42, RZ ;  /* 0x0000002a3d2e7210 */ /* 0x000fca0007f3e0ff */
[----:B------:R-:W-:Y:S01]  /*68e0*/  IMAD.X R47, R59, 0x1, R43, P1 ;  /* 0x000000013b2f7824 */ /* 0x000fe200008e062b */
[----:B------:R-:W-:-:S04]  /*68f0*/  ISETP.GT.AND P1, PT, R82, 0x28, PT ;  /* 0x000000285200780c */ /* 0x000fc80003f24270 */
[----:B------:R-:W-:Y:S02]  /*6900*/  ISETP.GT.AND P2, PT, R90, RZ, P1 ;  /* 0x000000ff5a00720c */ /* 0x000fe40000f44270 */
[----:B------:R-:W-:-:S11]  /*6910*/  P2R R60, PR, RZ, 0x2 ;  /* 0x00000002ff3c7803 */ /* 0x000fd60000000000 */
[----:B------:R-:W-:Y:S01]  /*6920*/  @P2 STG.E desc[UR16][R46.64], R177 ;  /* 0x000000b12e002986 */ /* 0x000fe2000c101910 */
[----:B------:R-:W-:-:S04]  /*6930*/  ISETP.GT.AND P2, PT, R82, 0x29, PT ;  /* 0x000000295200780c */ /* 0x000fc80003f44270 */
[----:B------:R-:W-:Y:S02]  /*6940*/  ISETP.GT.AND P3, PT, R90, RZ, P2 ;  /* 0x000000ff5a00720c */ /* 0x000fe40001764270 */
[----:B------:R-:W-:-:S11]  /*6950*/  P2R R6, PR, RZ, 0x4 ;  /* 0x00000004ff067803 */ /* 0x000fd60000000000 */
[----:B------:R-:W-:Y:S01]  /*6960*/  @P3 STG.E desc[UR16][R28.64], R175 ;  /* 0x000000af1c003986 */ /* 0x000fe2000c101910 */
[----:B------:R-:W-:-:S05]  /*6970*/  IADD3 R48, P3, R44, R61, RZ ;  /* 0x0000003d2c307210 */ /* 0x000fca0007f7e0ff */
[----:B------:R-:W-:Y:S01]  /*6980*/  IMAD.X R49, R45, 0x1, R59, P3 ;  /* 0x000000012d317824 */ /* 0x000fe200018e063b */
[----:B------:R-:W-:-:S05]  /*6990*/  IADD3 R40, P3, R61, R34, RZ ;  /* 0x000000223d287210 */ /* 0x000fca0007f7e0ff */
[----:B------:R-:W-:Y:S01]  /*69a0*/  IMAD.X R41, R59, 0x1, R35, P3 ;  /* 0x000000013b297824 */ /* 0x000fe200018e0623 */
[----:B------:R-:W-:-:S13]  /*69b0*/  ISETP.GT.AND P3, PT, R90, 0x8, P1 ;  /* 0x000000085a00780c */ /* 0x000fda0000f64270 */
[----:B------:R-:W-:Y:S01]  /*69c0*/  @P3 STG.E desc[UR16][R48.64+0x20], R173 ;  /* 0x000020ad30003986 */ /* 0x000fe2000c101910 */
[C---:B------:R-:W-:Y:S02]  /*69d0*/  ISETP.GT.AND P3, PT, R90.reuse, 0x8, P2 ;  /* 0x000000085a00780c */ /* 0x040fe40001764270 */
[C---:B------:R-:W-:Y:S02]  /*69e0*/  ISETP.GT.AND P2, PT, R90.reuse, 0x80, P0 ;  /* 0x000000805a00780c */ /* 0x040fe40000744270 */
[----:B------:R-:W-:-:S09]  /*69f0*/  ISETP.GT.AND P0, PT, R90, 0x88, P0 ;  /* 0x000000885a00780c */ /* 0x000fd20000704270 */
[----:B------:R-:W-:Y:S01]  /*6a00*/  @P3 STG.E desc[UR16][R24.64+0x20], R171 ;  /* 0x000020ab18003986 */ /* 0x000fe2000c101910 */
[----:B------:R-:W-:-:S05]  /*6a10*/  IADD3 R50, P3, R61, R46, RZ ;  /* 0x0000002e3d327210 */ /* 0x000fca0007f7e0ff */
[----:B------:R-:W-:Y:S01]  /*6a20*/  IMAD.X R51, R59, 0x1, R47, P3 ;  /* 0x000000013b337824 */ /* 0x000fe200018e062f */
[----:B------:R-:W-:-:S04]  /*6a30*/  ISETP.GT.AND P3, PT, R82, 0x30, PT ;  /* 0x000000305200780c */ /* 0x000fc80003f64270 */
[----:B------:R-:W-:-:S13]  /*6a40*/  ISETP.GT.AND P4, PT, R90, RZ, P3 ;  /* 0x000000ff5a00720c */ /* 0x000fda0001f84270 */
[----:B------:R-:W-:Y:S01]  /*6a50*/  @P4 STG.E desc[UR16][R50.64], R169 ;  /* 0x000000a932004986 */ /* 0x000fe2000c101910 */
[----:B------:R-:W-:-:S04]  /*6a60*/  ISETP.GT.AND P4, PT, R82, 0x31, PT ;  /* 0x000000315200780c */ /* 0x000fc80003f84270 */
[----:B------:R-:W-:-:S13]  /*6a70*/  ISETP.GT.AND P5, PT, R90, RZ, P4 ;  /* 0x000000ff5a00720c */ /* 0x000fda00027a4270 */
[----:B------:R-:W-:Y:S01]  /*6a80*/  @P5 STG.E desc[UR16][R34.64], R167 ;  /* 0x000000a722005986 */ /* 0x000fe2000c101910 */
[----:B------:R-:W-:-:S05]  /*6a90*/  IADD3 R54, P5, R48, R61, RZ ;  /* 0x0000003d30367210 */ /* 0x000fca0007fbe0ff */
[----:B------:R-:W-:Y:S01]  /*6aa0*/  IMAD.X R55, R49, 0x1, R59, P5 ;  /* 0x0000000131377824 */ /* 0x000fe200028e063b */
[----:B------:R-:W-:-:S13]  /*6ab0*/  ISETP.GT.AND P5, PT, R90, 0x8, P3 ;  /* 0x000000085a00780c */ /* 0x000fda0001fa4270 */
[----:B------:R-:W-:Y:S01]  /*6ac0*/  @P5 STG.E desc[UR16][R54.64+0x20], R165 ;  /* 0x000020a536005986 */ /* 0x000fe2000c101910 */
[----:B------:R-:W-:-:S05]  /*6ad0*/  IADD3 R52, P5, R61, R50, RZ ;  /* 0x000000323d347210 */ /* 0x000fca0007fbe0ff */
[----:B------:R-:W-:Y:S01]  /*6ae0*/  IMAD.X R53, R59, 0x1, R51, P5 ;  /* 0x000000013b357824 */ /* 0x000fe200028e0633 */
[----:B------:R-:W-:-:S13]  /*6af0*/  ISETP.GT.AND P5, PT, R90, 0x8, P4 ;  /* 0x000000085a00780c */ /* 0x000fda00027a4270 */
[----:B------:R-:W-:Y:S01]  /*6b00*/  @P5 STG.E desc[UR16][R32.64+0x20], R163 ;  /* 0x000020a320005986 */ /* 0x000fe2000c101910 */
[----:B------:R-:W-:-:S04]  /*6b10*/  IADD3 R56, P5, R32, R61, RZ ;  /* 0x0000003d20387210 */ /* 0x000fc80007fbe0ff */
[----:B------:R-:W-:Y:S02]  /*6b20*/  IADD3.X R57, R33, R59, RZ, P5, !PT ;  /* 0x0000003b21397210 */ /* 0x000fe40002ffe4ff */
[----:B------:R-:W-:-:S04]  /*6b30*/  ISETP.GT.AND P5, PT, R82, 0x38, PT ;  /* 0x000000385200780c */ /* 0x000fc80003fa4270 */
[----:B------:R-:W-:-:S13]  /*6b40*/  ISETP.GT.AND P6, PT, R90, RZ, P5 ;  /* 0x000000ff5a00720c */ /* 0x000fda0002fc4270 */
[----:B------:R-:W-:Y:S01]  /*6b50*/  @P6 STG.E desc[UR16][R52.64], R161 ;  /* 0x000000a134006986 */ /* 0x000fe2000c101910 */
[----:B------:R-:W-:-:S05]  /*6b60*/  IADD3 R58, P6, R54, R61, RZ ;  /* 0x0000003d363a7210 */ /* 0x000fca0007fde0ff */
[----:B------:R-:W-:Y:S01]  /*6b70*/  IMAD.X R59, R55, 0x1, R59, P6 ;  /* 0x00000001373b7824 */ /* 0x000fe200030e063b */
[----:B------:R-:W-:-:S04]  /*6b80*/  ISETP.GT.AND P6, PT, R82, 0x39, PT ;  /* 0x000000395200780c */ /* 0x000fc80003fc4270 */
[----:B------:R-:W-:-:S13]  /*6b90*/  ISETP.GT.AND P1, PT, R90, RZ, P6 ;  /* 0x000000ff5a00720c */ /* 0x000fda0003724270 */
[----:B------:R-:W-:Y:S01]  /*6ba0*/  @P1 STG.E desc[UR16][R40.64], R159 ;  /* 0x0000009f28001986 */ /* 0x000fe2000c101910 */
[----:B------:R-:W-:-:S13]  /*6bb0*/  ISETP.GT.AND P1, PT, R90, 0x8, P5 ;  /* 0x000000085a00780c */ /* 0x000fda0002f24270 */
[----:B------:R-:W-:Y:S01]  /*6bc0*/  @P1 STG.E desc[UR16][R58.64+0x20], R157 ;  /* 0x0000209d3a001986 */ /* 0x000fe2000c101910 */
[----:B------:R-:W-:-:S13]  /*6bd0*/  ISETP.GT.AND P1, PT, R90, 0x8, P6 ;  /* 0x000000085a00780c */ /* 0x000fda0003724270 */
[----:B------:R-:W-:Y:S01]  /*6be0*/  @P1 STG.E desc[UR16][R56.64+0x20], R155 ;  /* 0x0000209b38001986 */ /* 0x000fe2000c101910 */
[----:B------:R-:W-:-:S03]  /*6bf0*/  ISETP.GT.AND P1, PT, R82, 0x1, PT ;  /* 0x000000015200780c */ /* 0x000fc60003f24270 */
[----:B------:R-:W-:Y:S01]  /*6c00*/  @P2 STG.E desc[UR16][R8.64+0x200], R153 ;  /* 0x0002009908002986 */ /* 0x000fe2000c101910 */
[----:B------:R-:W-:Y:S02]  /*6c10*/  ISETP.GT.AND P1, PT, R90, 0x80, P1 ;  /* 0x000000805a00780c */ /* 0x000fe40000f24270 */
[----:B------:R-:W-:-:S11]  /*6c20*/  ISETP.NE.AND P2, PT, R6, RZ, PT ;  /* 0x000000ff0600720c */ /* 0x000fd60003f45270 */
[----:B------:R-:W-:Y:S01]  /*6c30*/  @P1 STG.E desc[UR16][R10.64+0x200], R151 ;  /* 0x000200970a001986 */ /* 0x000fe2000c101910 */
[----:B------:R-:W-:-:S03]  /*6c40*/  ISETP.NE.AND P1, PT, R60, RZ, PT ;  /* 0x000000ff3c00720c */ /* 0x000fc60003f25270 */
[----:B------:R0:W-:Y:S01]  /*6c50*/  @P0 STG.E desc[UR16][R8.64+0x220], R149 ;  /* 0x0002209508000986 */ /* 0x0001e2000c101910 */
[----:B------:R-:W-:-:S04]  /*6c60*/  ISETP.GT.AND P0, PT, R82, 0x1, PT ;  /* 0x000000015200780c */ /* 0x000fc80003f04270 */
[----:B------:R-:W-:-:S13]  /*6c70*/  ISETP.GT.AND P0, PT, R90, 0x88, P0 ;  /* 0x000000885a00780c */ /* 0x000fda0000704270 */
[----:B------:R-:W-:Y:S01]  /*6c80*/  @P0 STG.E desc[UR16][R10.64+0x220], R147 ;  /* 0x000220930a000986 */ /* 0x000fe2000c101910 */
        /* <DEDUP_REMOVED lines=14> */
[----:B0-----:R-:W-:Y:S02]  /*6d70*/  @P0 IMAD.MOV.U32 R8, RZ, RZ, R26 ;  /* 0x000000ffff080224 */ /* 0x001fe400078e001a */
[----:B------:R-:W-:-:S05]  /*6d80*/  @P0 IMAD.MOV.U32 R9, RZ, RZ, R27 ;  /* 0x000000ffff090224 */ /* 0x000fca00078e001b */
[----:B------:R0:W-:Y:S01]  /*6d90*/  @P0 STG.E desc[UR16][R8.64+0x200], R137 ;  /* 0x0002008908000986 */ /* 0x0001e2000c101910 */
[----:B------:R-:W-:-:S04]  /*6da0*/  ISETP.GT.AND P0, PT, R82, 0x11, PT ;  /* 0x000000115200780c */ /* 0x000fc80003f04270 */
[----:B------:R-:W-:-:S13]  /*6db0*/  ISETP.GT.AND P0, PT, R90, 0x80, P0 ;  /* 0x000000805a00780c */ /* 0x000fda0000704270 */
[----:B0-----:R-:W-:Y:S02]  /*6dc0*/  @P0 IMAD.MOV.U32 R8, RZ, RZ, R30 ;  /* 0x000000ffff080224 */ /* 0x001fe400078e001e */
[----:B------:R-:W-:-:S05]  /*6dd0*/  @P0 IMAD.MOV.U32 R9, RZ, RZ, R31 ;  /* 0x000000ffff090224 */ /* 0x000fca00078e001f */
[----:B------:R0:W-:Y:S01]  /*6de0*/  @P0 STG.E desc[UR16][R8.64+0x200], R135 ;  /* 0x0002008708000986 */ /* 0x0001e2000c101910 */
[----:B------:R-:W-:-:S04]  /*6df0*/  ISETP.GT.AND P0, PT, R82, 0x10, PT ;  /* 0x000000105200780c */ /* 0x000fc80003f04270 */
[----:B------:R-:W-:-:S13]  /*6e00*/  ISETP.GT.AND P0, PT, R90, 0x88, P0 ;  /* 0x000000885a00780c */ /* 0x000fda0000704270 */
        /* <DEDUP_REMOVED lines=28> */
[C---:B------:R-:W-:Y:S02]  /*6fd0*/  ISETP.GT.AND P0, PT, R90.reuse, 0x80, P1 ;  /* 0x000000805a00780c */ /* 0x040fe40000f04270 */
[----:B------:R-:W-:-:S11]  /*6fe0*/  ISETP.GT.AND P1, PT, R90, 0x88, P1 ;  /* 0x000000885a00780c */ /* 0x000fd60000f24270 */
[----:B------:R0:W-:Y:S01]  /*6ff0*/  @P0 STG.E desc[UR16][R46.64+0x200], R113 ;  /* 0x000200712e000986 */ /* 0x0001e2000c101910 */
[C---:B------:R-:W-:Y:S02]  /*7000*/  ISETP.GT.AND P0, PT, R90.reuse, 0x80, P2 ;  /* 0x000000805a00780c */ /* 0x040fe40001704270 */
[----:B------:R-:W-:-:S11]  /*7010*/  ISETP.GT.AND P2, PT, R90, 0x88, P2 ;  /* 0x000000885a00780c */ /* 0x000fd60001744270 */
[----:B------:R0:W-:Y:S01]  /*7020*/  @P0 STG.E desc[UR16][R28.64+0x200], R111 ;  /* 0x0002006f1c000986 */ /* 0x0001e2000c101910 */
[C---:B------:R-:W-:Y:S02]  /*7030*/  ISETP.GT.AND P0, PT, R90.reuse, 0x80, P3 ;  /* 0x000000805a00780c */ /* 0x040fe40001f04270 */
[C---:B------:R-:W-:Y:S01]  /*7040*/  ISETP.GT.AND P3, PT, R90.reuse, 0x88, P3 ;  /* 0x000000885a00780c */ /* 0x040fe20001f64270 */
[----:B------:R0:W-:Y:S01]  /*7050*/  @P1 STG.E desc[UR16][R48.64+0x220], R109 ;  /* 0x0002206d30001986 */ /* 0x0001e2000c101910 */
[C---:B------:R-:W-:Y:S02]  /*7060*/  ISETP.GT.AND P1, PT, R90.reuse, 0x80, P4 ;  /* 0x000000805a00780c */ /* 0x040fe40002724270 */
[C---:B------:R-:W-:Y:S01]  /*7070*/  ISETP.GT.AND P4, PT, R90.reuse, 0x88, P4 ;  /* 0x000000885a00780c */ /* 0x040fe20002784270 */
[----:B------:R0:W-:Y:S06]  /*7080*/  @P2 STG.E desc[UR16][R24.64+0x220], R107 ;  /* 0x0002206b18002986 */ /* 0x0001ec000c101910 */
[----:B------:R0:W-:Y:S01]  /*7090*/  @P0 STG.E desc[UR16][R50.64+0x200], R105 ;  /* 0x0002006932000986 */ /* 0x0001e2000c101910 */
[----:B------:R-:W-:-:S02]  /*70a0*/  ISETP.GT.AND P0, PT, R90, 0x80, P6 ;  /* 0x000000805a00780c */ /* 0x000fc40003704270 */
[C---:B------:R-:W-:Y:S01]  /*70b0*/  ISETP.GT.AND P6, PT, R90.reuse, 0x88, P6 ;  /* 0x000000885a00780c */ /* 0x040fe200037c4270 */
[----:B------:R0:W-:Y:S01]  /*70c0*/  @P1 STG.E desc[UR16][R34.64+0x200], R103 ;  /* 0x0002006722001986 */ /* 0x0001e2000c101910 */
[C---:B------:R-:W-:Y:S02]  /*70d0*/  ISETP.GT.AND P1, PT, R90.reuse, 0x80, P5 ;  /* 0x000000805a00780c */ /* 0x040fe40002f24270 */
[----:B------:R-:W-:Y:S01]  /*70e0*/  ISETP.GT.AND P5, PT, R90, 0x88, P5 ;  /* 0x000000885a00780c */ /* 0x000fe20002fa4270 */
[----:B------:R0:W-:Y:S04]  /*70f0*/  @P3 STG.E desc[UR16][R54.64+0x220], R101 ;  /* 0x0002206536003986 */ /* 0x0001e8000c101910 */
[----:B------:R0:W-:Y:S06]  /*7100*/  @P4 STG.E desc[UR16][R32.64+0x220], R99 ;  /* 0x0002206320004986 */ /* 0x0001ec000c101910 */
[----:B------:R0:W-:Y:S04]  /*7110*/  @P1 STG.E desc[UR16][R52.64+0x200], R97 ;  /* 0x0002006134001986 */ /* 0x0001e8000c101910 */
[----:B------:R0:W-:Y:S04]  /*7120*/  @P0 STG.E desc[UR16][R40.64+0x200], R95 ;  /* 0x0002005f28000986 */ /* 0x0001e8000c101910 */
[----:B------:R0:W-:Y:S04]  /*7130*/  @P5 STG.E desc[UR16][R58.64+0x220], R93 ;  /* 0x0002205d3a005986 */ /* 0x0001e8000c101910 */
[----:B------:R0:W-:Y:S02]  /*7140*/  @P6 STG.E desc[UR16][R56.64+0x220], R91 ;  /* 0x0002205b38006986 */ /* 0x0001e4000c101910 */
.L_x_148:
[----:B------:R-:W-:Y:S05]  /*7150*/  BSYNC B0 ;  /* 0x0000000000007941 */ /* 0x000fea0003800000 */
.L_x_24:
[----:B------:R-:W-:Y:S01]  /*7160*/  ULDC UR6, c[0x0][0xc] ;  /* 0x0000030000067ab9 */ /* 0x000fe20000000800 */
[----:B------:R-:W-:Y:S01]  /*7170*/  ULDC UR7, c[0x0][0x10] ;  /* 0x0000040000077ab9 */ /* 0x000fe20000000800 */
[----:B0-----:R-:W0:Y:S01]  /*7180*/  LDC R9, c[0x0][0x14] ;  /* 0x00000500ff097b82 */ /* 0x001e220000000800 */
[----:B------:R-:W-:Y:S01]  /*7190*/  UIMAD.WIDE.U32 UR6, UR6, UR7, URZ ;  /* 0x00000007060672a5 */ /* 0x000fe2000f8e003f */
[----:B------:R-:W-:Y:S01]  /*71a0*/  PRMT R8, RZ, 0x7610, R8 ;  /* 0x00007610ff087816 */ /* 0x000fe20000000008 */
[----:B------:R-:W-:Y:S02]  /*71b0*/  IMAD.MOV.U32 R12, RZ, RZ, -0x1 ;  /* 0xffffffffff0c7424 */ /* 0x000fe400078e00ff */
[----:B------:R-:W-:Y:S02]  /*71c0*/  IMAD.MOV.U32 R6, RZ, RZ, -0x1 ;  /* 0xffffffffff067424 */ /* 0x000fe400078e00ff */
[----:B0-----:R-:W-:-:S04]  /*71d0*/  IMAD.WIDE.U32 R2, R9, UR6, R2 ;  /* 0x0000000609027c25 */ /* 0x001fc8000f8e0002 */
[----:B------:R-:W-:Y:S01]  /*71e0*/  IMAD R9, R9, UR7, RZ ;  /* 0x0000000709097c24 */ /* 0x000fe2000f8e02ff */
[----:B------:R-:W-:Y:S02]  /*71f0*/  ULDC.64 UR6, c[0x0][0x750] ;  /* 0x0001d40000067ab9 */ /* 0x000fe40000000a00 */
[----:B------:R-:W-:Y:S01]  /*7200*/  ISETP.GE.U32.AND P0, PT, R2, UR6, PT ;  /* 0x0000000602007c0c */ /* 0x000fe2000bf06070 */
[----:B------:R-:W-:-:S05]  /*7210*/  IMAD.IADD R3, R3, 0x1, R9 ;  /* 0x0000000103037824 */ /* 0x000fca00078e0209 */
[----:B------:R-:W-:-:S13]  /*7220*/  ISETP.GE.U32.AND.EX P0, PT, R3, UR7, PT, P0 ;  /* 0x0000000703007c0c */ /* 0x000fda000bf06100 */
[----:B------:R-:W-:Y:S05]  /*7230*/  @P0 BRA `(.L_x_149) ;  /* 0x0000000400640947 */ /* 0x000fea0003800000 */
[----:B------:R-:W0:Y:S01]  /*7240*/  S2R R16, SR_CTAID.X ;  /* 0x0000000000107919 */ /* 0x000e220000002500 */
[----:B------:R-:W1:Y:S01]  /*7250*/  LDC.64 R14, c[0x0][0x728] ;  /* 0x0001ca00ff0e7b82 */ /* 0x000e620000000a00 */
[----:B------:R-:W-:Y:S01]  /*7260*/  ULDC UR6, c[0x0][0x150] ;  /* 0x0000540000067ab9 */ /* 0x000fe20000000800 */
[----:B------:R-:W-:Y:S01]  /*7270*/  IMAD.MOV.U32 R12, RZ, RZ, R2 ;  /* 0x000000ffff0c7224 */ /* 0x000fe200078e0002 */
[----:B------:R-:W0:Y:S01]  /*7280*/  S2R R22, SR_CTAID.Y ;  /* 0x0000000000167919 */ /* 0x000e220000002600 */
[----:B------:R-:W-:-:S04]  /*7290*/  MOV R13, R3 ;  /* 0x00000003000d7202 */ /* 0x000fc80000000f00 */
[----:B------:R-:W2:Y:S08]  /*72a0*/  LDC R21, c[0x0][0x144] ;  /* 0x00005100ff157b82 */ /* 0x000eb00000000800 */
[----:B------:R-:W2:Y:S08]  /*72b0*/  LDC R6, c[0x0][0x730] ;  /* 0x0001cc00ff067b82 */ /* 0x000eb00000000800 */
[----:B------:R-:W2:Y:S01]  /*72c0*/  LDC.64 R18, c[0x0][0x720] ;  /* 0x0001c800ff127b82 */ /* 0x000ea20000000a00 */
[----:B-1----:R-:W-:-:S04]  /*72d0*/  ISETP.NE.U32.AND P0, PT, R14, RZ, PT ;  /* 0x000000ff0e00720c */ /* 0x002fc80003f05070 */
[----:B------:R-:W-:Y:S02]  /*72e0*/  ISETP.NE.AND.EX P0, PT, R15, RZ, PT, P0 ;  /* 0x000000ff0f00720c */ /* 0x000fe40003f05300 */
[----:B0-----:R-:W-:-:S05]  /*72f0*/  I2FP.F32.U32 R8, R16 ;  /* 0x0000001000087245 */ /* 0x001fca0000201000 */
[----:B------:R-:W-:-:S04]  /*7300*/  FMUL R8, R8, UR6 ;  /* 0x0000000608087c20 */ /* 0x000fc80008400000 */
[----:B------:R0:W1:Y:S02]  /*7310*/  F2I.U32.TRUNC.NTZ R20, R8 ;  /* 0x0000000800147305 */ /* 0x000064000020f000 */
[----:B------:R-:W-:Y:S05]  /*7320*/  @!P0 BRA `(.L_x_150) ;  /* 0x0000000000288947 */ /* 0x000fea0003800000 */
[----:B------:R-:W3:Y:S02]  /*7330*/  LDC R9, c[0x0][0x734] ;  /* 0x0001cd00ff097b82 */ /* 0x000ee40000000800 */
[----:B---3--:R-:W-:-:S05]  /*7340*/  IADD3 R13, P0, R2, R9, RZ ;  /* 0x00000009020d7210 */ /* 0x008fca0007f1e0ff */
[----:B------:R-:W-:-:S04]  /*7350*/  IMAD.X R17, RZ, RZ, R3, P0 ;  /* 0x000000ffff117224 */ /* 0x000fc800000e0603 */
[----:B0-----:R-:W-:-:S04]  /*7360*/  IMAD.WIDE.U32 R8, R17, R14, RZ ;  /* 0x0000000e11087225 */ /* 0x001fc800078e00ff */
[----:B------:R-:W-:-:S04]  /*7370*/  IMAD.WIDE.U32 R10, P0, R13, R15, R8 ;  /* 0x0000000f0d0a7225 */ /* 0x000fc80007800008 */
[----:B------:R-:W-:-:S04]  /*7380*/  IMAD.WIDE.U32 R8, R13, R14, RZ ;  /* 0x0000000e0d087225 */ /* 0x000fc800078e00ff */
[----:B------:R-:W-:Y:S01]  /*7390*/  IMAD.X R13, RZ, RZ, RZ, P0 ;  /* 0x000000ffff0d7224 */ /* 0x000fe200000e06ff */
[----:B------:R-:W-:Y:S01]  /*73a0*/  IADD3 RZ, P0, R9, R10, RZ ;  /* 0x0000000a09ff7210 */ /* 0x000fe20007f1e0ff */
[----:B------:R-:W-:-:S04]  /*73b0*/  IMAD.MOV.U32 R12, RZ, RZ, R11 ;  /* 0x000000ffff0c7224 */ /* 0x000fc800078e000b */
[----:B------:R-:W-:-:S08]  /*73c0*/  IMAD.WIDE.U32.X R12, R17, R15, R12, P0 ;  /* 0x0000000f110c7225 */ /* 0x000fd000000e040c */
.L_x_150:
[----:B---3--:R-:W3:Y:S01]  /*73d0*/  LDC.64 R28, c[0x0][0x740] ;  /* 0x0001d000ff1c7b82 */ /* 0x008ee20000000a00 */
[-CC-:B--2---:R-:W-:Y:S01]  /*73e0*/  SHF.R.U64 R17, R12, R6.reuse, R13.reuse ;  /* 0x000000060c117219 */ /* 0x184fe2000000120d */
[----:B-1----:R-:W-:Y:S01]  /*73f0*/  IMAD.MOV R20, RZ, RZ, -R20 ;  /* 0x000000ffff147224 */ /* 0x002fe200078e0a14 */
[----:B------:R-:W-:Y:S01]  /*7400*/  SHF.R.U32.HI R6, RZ, R6, R13 ;  /* 0x00000006ff067219 */ /* 0x000fe2000001160d */
[----:B------:R-:W-:Y:S01]  /*7410*/  ULDC UR6, c[0x0][0x154] ;  /* 0x0000550000067ab9 */ /* 0x000fe20000000800 */
[----:B------:R-:W-:Y:S01]  /*7420*/  IADD3 R11, P0, RZ, -R17, RZ ;  /* 0x80000011ff0b7210 */ /* 0x000fe20007f1e0ff */
[----:B------:R-:W-:Y:S02]  /*7430*/  IMAD R24, R21, R20, R16 ;  /* 0x0000001415187224 */ /* 0x000fe400078e0210 */
[----:B------:R-:W1:Y:S01]  /*7440*/  LDC R10, c[0x0][0x718] ;  /* 0x0001c600ff0a7b82 */ /* 0x000e620000000800 */
[----:B------:R-:W-:Y:S02]  /*7450*/  IMAD.MOV.U32 R13, RZ, RZ, 0x1 ;  /* 0x00000001ff0d7424 */ /* 0x000fe400078e00ff */
[----:B------:R-:W-:-:S04]  /*7460*/  IMAD.X R9, RZ, RZ, ~R6, P0 ;  /* 0x000000ffff097224 */ /* 0x000fc800000e0e06 */
[-C--:B------:R-:W-:Y:S01]  /*7470*/  IMAD R6, R9, R18.reuse, RZ ;  /* 0x0000001209067224 */ /* 0x080fe200078e02ff */
[----:B------:R-:W2:Y:S01]  /*7480*/  LDC R12, c[0x0][0x708] ;  /* 0x0001c200ff0c7b82 */ /* 0x000ea20000000800 */
[----:B0-----:R-:W-:-:S04]  /*7490*/  IMAD.WIDE.U32 R8, R11, R18, R2 ;  /* 0x000000120b087225 */ /* 0x001fc800078e0002 */
[----:B------:R-:W-:Y:S01]  /*74a0*/  IMAD R11, R11, R19, R6 ;  /* 0x000000130b0b7224 */ /* 0x000fe200078e0206 */
[----:B------:R-:W-:Y:S02]  /*74b0*/  I2FP.F32.U32 R6, R22 ;  /* 0x0000001600067245 */ /* 0x000fe40000201000 */
[----:B------:R-:W0:Y:S01]  /*74c0*/  LDC R26, c[0x0][0x758] ;  /* 0x0001d600ff1a7b82 */ /* 0x000e220000000800 */
[----:B------:R-:W-:Y:S01]  /*74d0*/  IMAD.IADD R9, R9, 0x1, R11 ;  /* 0x0000000109097824 */ /* 0x000fe200078e020b */
[----:B---3--:R-:W-:Y:S01]  /*74e0*/  ISETP.NE.U32.AND P0, PT, R28, RZ, PT ;  /* 0x000000ff1c00720c */ /* 0x008fe20003f05070 */
[----:B------:R-:W-:Y:S01]  /*74f0*/  FMUL R6, R6, UR6 ;  /* 0x0000000606067c20 */ /* 0x000fe20008400000 */
[----:B------:R-:W-:Y:S02]  /*7500*/  IMAD.MOV.U32 R11, RZ, RZ, -0x1 ;  /* 0xffffffffff0b7424 */ /* 0x000fe400078e00ff */
[----:B------:R-:W-:Y:S01]  /*7510*/  ISETP.NE.AND.EX P0, PT, R29, RZ, PT, P0 ;  /* 0x000000ff1d00720c */ /* 0x000fe20003f05300 */
[----:B------:R3:W0:Y:S01]  /*7520*/  F2I.U32.TRUNC.NTZ R18, R6 ;  /* 0x0000000600127305 */ /* 0x000622000020f000 */
[----:B------:R-:W3:Y:S01]  /*7530*/  LDC R21, c[0x0][0x148] ;  /* 0x00005200ff157b82 */ /* 0x000ee20000000800 */
[----:B-1----:R-:W-:-:S02]  /*7540*/  SHF.R.U64 R16, R8, R10, R9 ;  /* 0x0000000a08107219 */ /* 0x002fc40000001209 */
[----:B------:R-:W-:-:S05]  /*7550*/  SHF.R.U32.HI R9, RZ, R10, R9 ;  /* 0x0000000aff097219 */ /* 0x000fca0000011609 */
[----:B------:R-:W1:Y:S01]  /*7560*/  LDC R20, c[0x0][0x700] ;  /* 0x0001c000ff147b82 */ /* 0x000e620000000800 */
[-CC-:B--2---:R-:W-:Y:S02]  /*7570*/  SHF.R.U64 R14, R16, R12.reuse, R9.reuse ;  /* 0x0000000c100e7219 */ /* 0x184fe40000001209 */
[----:B------:R-:W-:-:S05]  /*7580*/  SHF.R.U32.HI R9, RZ, R12, R9 ;  /* 0x0000000cff097219 */ /* 0x000fca0000011609 */
[----:B------:R-:W2:Y:S01]  /*7590*/  LDC R23, c[0x0][0x748] ;  /* 0x0001d200ff177b82 */ /* 0x000ea20000000800 */
[-CC-:B0-----:R-:W-:Y:S02]  /*75a0*/  SHF.R.U64 R19, R14, R26.reuse, R9.reuse ;  /* 0x0000001a0e137219 */ /* 0x181fe40000001209 */
[-C--:B------:R-:W-:Y:S02]  /*75b0*/  SHF.L.U32 R11, R11, R26.reuse, RZ ;  /* 0x0000001a0b0b7219 */ /* 0x080fe400000006ff */
[-C--:B------:R-:W-:Y:S01]  /*75c0*/  SHF.R.U32.HI R9, RZ, R26.reuse, R9 ;  /* 0x0000001aff097219 */ /* 0x080fe20000011609 */
[----:B------:R-:W-:Y:S01]  /*75d0*/  IMAD.MOV.U32 R8, RZ, RZ, R19 ;  /* 0x000000ffff087224 */ /* 0x000fe200078e0013 */
[----:B------:R-:W-:Y:S01]  /*75e0*/  SHF.L.U32 R26, R13, R26, RZ ;  /* 0x0000001a0d1a7219 */ /* 0x000fe200000006ff */
[----:B------:R-:W0:Y:S01]  /*75f0*/  LDC R25, c[0x0][0x738] ;  /* 0x0001ce00ff197b82 */ /* 0x000e220000000800 */
[----:B------:R-:W-:-:S07]  /*7600*/  LOP3.LUT R83, RZ, R11, RZ, 0x33, !PT ;  /* 0x0000000bff537212 */ /* 0x000fce00078e33ff */
[----:B------:R-:W0:Y:S01]  /*7610*/  LDC R27, c[0x0][0x710] ;  /* 0x0001c400ff1b7b82 */ /* 0x000e220000000800 */
[----:B------:R-:W-:Y:S05]  /*7620*/  @!P0 BRA `(.L_x_151) ;  /* 0x0000000000288947 */ /* 0x000fea0003800000 */
[----:B---3--:R-:W3:Y:S02]  /*7630*/  LDC R6, c[0x0][0x74c] ;  /* 0x0001d300ff067b82 */ /* 0x008ee40000000800 */
[----:B---3--:R-:W-:-:S04]  /*7640*/  IADD3 R13, P0, R19, R6, RZ ;  /* 0x00000006130d7210 */ /* 0x008fc80007f1e0ff */
[----:B------:R-:W-:-:S05]  /*7650*/  IADD3.X R15, RZ, R9, RZ, P0, !PT ;  /* 0x00000009ff0f7210 */ /* 0x000fca00007fe4ff */
[----:B------:R-:W-:-:S04]  /*7660*/  IMAD.WIDE.U32 R8, R15, R28, RZ ;  /* 0x0000001c0f087225 */ /* 0x000fc800078e00ff */
[----:B------:R-:W-:-:S04]  /*7670*/  IMAD.WIDE.U32 R10, P0, R13, R29, R8 ;  /* 0x0000001d0d0a7225 */ /* 0x000fc80007800008 */
[----:B------:R-:W-:-:S04]  /*7680*/  IMAD.WIDE.U32 R8, R13, R28, RZ ;  /* 0x0000001c0d087225 */ /* 0x000fc800078e00ff */
[----:B------:R-:W-:Y:S01]  /*7690*/  IMAD.X R13, RZ, RZ, RZ, P0 ;  /* 0x000000ffff0d7224 */ /* 0x000fe200000e06ff */
[----:B------:R-:W-:Y:S01]  /*76a0*/  IADD3 RZ, P0, R9, R10, RZ ;  /* 0x0000000a09ff7210 */ /* 0x000fe20007f1e0ff */
[----:B------:R-:W-:-:S04]  /*76b0*/  IMAD.MOV.U32 R12, RZ, RZ, R11 ;  /* 0x000000ffff0c7224 */ /* 0x000fc800078e000b */
[----:B------:R-:W-:-:S08]  /*76c0*/  IMAD.WIDE.U32.X R8, R15, R29, R12, P0 ;  /* 0x0000001d0f087225 */ /* 0x000fd000000e040c */
.L_x_151:
[----:B------:R-:W-:Y:S01]  /*76d0*/  ISETP.NE.AND P0, PT, R0, 0x1, PT ;  /* 0x000000010000780c */ /* 0x000fe20003f05270 */
[----:B------:R-:W-:Y:S01]  /*76e0*/  IMAD.MOV R18, RZ, RZ, -R18 ;  /* 0x000000ffff127224 */ /* 0x000fe200078e0a12 */
[----:B--23--:R-:W-:Y:S01]  /*76f0*/  SHF.R.U64 R6, R8, R23, R9 ;  /* 0x0000001708067219 */ /* 0x00cfe20000001209 */
[----:B-1----:R-:W-:Y:S01]  /*7700*/  VIADD R9, R20, 0xffffffff ;  /* 0xffffffff14097836 */ /* 0x002fe20000000000 */
[----:B------:R-:W-:-:S03]  /*7710*/  LOP3.LUT R83, R14, R83, RZ, 0xc0, !PT ;  /* 0x000000530e537212 */ /* 0x000fc600078ec0ff */
[----:B------:R-:W-:Y:S01]  /*7720*/  IMAD.MOV R8, RZ, RZ, -R6 ;  /* 0x000000ffff087224 */ /* 0x000fe200078e0a06 */
[----:B------:R-:W-:Y:S01]  /*7730*/  LOP3.LUT R9, R16, R9, RZ, 0xc0, !PT ;  /* 0x0000000910097212 */ /* 0x000fe200078ec0ff */
[----:B------:R-:W-:Y:S02]  /*7740*/  IMAD R83, R26, R6, R83 ;  /* 0x000000061a537224 */ /* 0x000fe400078e0253 */
[----:B0-----:R-:W-:Y:S02]  /*7750*/  IMAD R6, R8, R25, R19 ;  /* 0x0000001908067224 */ /* 0x001fe400078e0213 */
[----:B------:R-:W-:Y:S02]  /*7760*/  @P0 IMAD R24, R21, R18, R22 ;  /* 0x0000001215180224 */ /* 0x000fe400078e0216 */
[----:B------:R-:W-:Y:S02]  /*7770*/  IMAD R6, R6, R20, R9 ;  /* 0x0000001406067224 */ /* 0x000fe400078e0209 */
[----:B------:R-:W-:-:S02]  /*7780*/  IMAD R83, R83, R27, R24 ;  /* 0x0000001b53537224 */ /* 0x000fc400078e0218 */
[----:B------:R-:W-:-:S03]  /*7790*/  IMAD.MOV.U32 R8, RZ, RZ, 0x1 ;  /* 0x00000001ff087424 */ /* 0x000fc600078e00ff */
[----:B------:R-:W-:Y:S02]  /*77a0*/  SEL R12, R6, R83, !P0 ;  /* 0x00000053060c7207 */ /* 0x000fe40004000000 */
[----:B------:R-:W-:Y:S01]  /*77b0*/  SEL R83, R83, R6, !P0 ;  /* 0x0000000653537207 */ /* 0x000fe20004000000 */
[----:B------:R-:W-:-:S07]  /*77c0*/  IMAD.MOV.U32 R6, RZ, RZ, R17 ;  /* 0x000000ffff067224 */ /* 0x000fce00078e0011 */
.L_x_149:
[----:B------:R-:W-:Y:S01]  /*77d0*/  LOP3.LUT P0, RZ, R8, 0xff, RZ, 0xc0, !PT ;  /* 0x000000ff08ff7812 */ /* 0x000fe2000780c0ff */
[----:B------:R-:W-:-:S12]  /*77e0*/  IMAD.MOV.U32 R8, RZ, RZ, R83 ;  /* 0x000000ffff087224 */ /* 0x000fd800078e0053 */
[----:B------:R-:W-:Y:S05]  /*77f0*/  @P0 BRA `(.L_x_152) ;  /* 0xffffff9800440947 */ /* 0x000fea000383ffff */
[----:B------:R-:W-:Y:S05]  /*7800*/  EXIT ;  /* 0x000000000000794d */ /* 0x000fea0003800000 */
.L_x_4:
[----:B0-----:R-:W-:Y:S01]  /*7810*/  ULDC.64 UR4, c[0x0][0x750] ;  /* 0x0001d40000047ab9 */ /* 0x001fe20000000a00 */
        /* <DEDUP_REMOVED lines=25> */
.L_x_154:
[-CC-:B------:R-:W-:Y:S01]  /*79b0*/  SHF.R.U64 R18, R16, R8.reuse, R17.reuse ;  /* 0x0000000810127219 */ /* 0x180fe20000001211 */
[----:B------:R-:W-:Y:S01]  /*79c0*/  ULDC UR4, c[0x0][0x150] ;  /* 0x0000540000047ab9 */ /* 0x000fe20000000800 */
[----:B------:R-:W-:Y:S01]  /*79d0*/  SHF.R.U32.HI R7, RZ, R8, R17 ;  /* 0x00000008ff077219 */ /* 0x000fe20000011611 */
[----:B------:R-:W0:Y:S01]  /*79e0*/  LDC.64 R28, c[0x0][0x740] ;  /* 0x0001d000ff1c7b82 */ /* 0x000e220000000a00 */
[----:B------:R-:W-:Y:S02]  /*79f0*/  I2FP.F32.U32 R8, R10 ;  /* 0x0000000a00087245 */ /* 0x000fe40000201000 */
[----:B------:R-:W-:-:S03]  /*7a00*/  IADD3 R11, P0, RZ, -R18, RZ ;  /* 0x80000012ff0b7210 */ /* 0x000fc60007f1e0ff */
[----:B------:R-:W-:Y:S01]  /*7a10*/  FMUL R15, R8, UR4 ;  /* 0x00000004080f7c20 */ /* 0x000fe20008400000 */
[----:B------:R-:W-:Y:S01]  /*7a20*/  ULDC UR4, c[0x0][0x154] ;  /* 0x0000550000047ab9 */ /* 0x000fe20000000800 */
[----:B------:R-:W1:Y:S01]  /*7a30*/  LDC R17, c[0x0][0x144] ;  /* 0x00005100ff117b82 */ /* 0x000e620000000800 */
[----:B------:R-:W-:Y:S02]  /*7a40*/  IMAD.X R7, RZ, RZ, ~R7, P0 ;  /* 0x000000ffff077224 */ /* 0x000fe400000e0e07 */
[-C--:B------:R-:W-:Y:S01]  /*7a50*/  IMAD.WIDE.U32 R12, R11, R22.reuse, R2 ;  /* 0x000000160b0c7225 */ /* 0x080fe200078e0002 */
[----:B------:R-:W2:Y:S03]  /*7a60*/  F2I.U32.TRUNC.NTZ R15, R15 ;  /* 0x0000000f000f7305 */ /* 0x000ea6000020f000 */
[----:B------:R-:W-:Y:S01]  /*7a70*/  IMAD R8, R7, R22, RZ ;  /* 0x0000001607087224 */ /* 0x000fe200078e02ff */
[----:B------:R-:W3:Y:S03]  /*7a80*/  LDC R14, c[0x0][0x718] ;  /* 0x0001c600ff0e7b82 */ /* 0x000ee60000000800 */
[----:B------:R-:W-:Y:S01]  /*7a90*/  IMAD R7, R11, R23, R8 ;  /* 0x000000170b077224 */ /* 0x000fe200078e0208 */
[----:B------:R-:W-:-:S03]  /*7aa0*/  I2FP.F32.U32 R11, R9 ;  /* 0x00000009000b7245 */ /* 0x000fc60000201000 */
[----:B------:R-:W-:Y:S01]  /*7ab0*/  IMAD.IADD R7, R13, 0x1, R7 ;  /* 0x000000010d077824 */ /* 0x000fe200078e0207 */
[----:B------:R-:W4:Y:S01]  /*7ac0*/  LDC R24, c[0x0][0x708] ;  /* 0x0001c200ff187b82 */ /* 0x000f220000000800 */
[----:B0-----:R-:W-:Y:S01]  /*7ad0*/  ISETP.NE.U32.AND P0, PT, R28, RZ, PT ;  /* 0x000000ff1c00720c */ /* 0x001fe20003f05070 */
[----:B------:R-:W-:Y:S02]  /*7ae0*/  IMAD.MOV.U32 R13, RZ, RZ, 0x1 ;  /* 0x00000001ff0d7424 */ /* 0x000fe400078e00ff */
[----:B--2---:R-:W-:Y:S01]  /*7af0*/  IMAD.MOV R8, RZ, RZ, -R15 ;  /* 0x000000ffff087224 */ /* 0x004fe200078e0a0f */
[----:B------:R-:W-:-:S03]  /*7b00*/  ISETP.NE.AND.EX P0, PT, R29, RZ, PT, P0 ;  /* 0x000000ff1d00720c */ /* 0x000fc60003f05300 */
[----:B------:R-:W0:Y:S01]  /*7b10*/  LDC R26, c[0x0][0x758] ;  /* 0x0001d600ff1a7b82 */ /* 0x000e220000000800 */
[----:B-1----:R-:W-:Y:S02]  /*7b20*/  IMAD R25, R17, R8, R10 ;  /* 0x0000000811197224 */ /* 0x002fe400078e020a */
[----:B------:R-:W-:Y:S01]  /*7b30*/  FMUL R8, R11, UR4 ;  /* 0x000000040b087c20 */ /* 0x000fe20008400000 */
[----:B------:R-:W-:-:S03]  /*7b40*/  MOV R11, 0xffffffff ;  /* 0xffffffff000b7802 */ /* 0x000fc60000000f00 */
[----:B------:R1:W2:Y:S01]  /*7b50*/  F2I.U32.TRUNC.NTZ R21, R8 ;  /* 0x0000000800157305 */ /* 0x0002a2000020f000 */
[----:B------:R-:W1:Y:S01]  /*7b60*/  LDC R22, c[0x0][0x148] ;  /* 0x00005200ff167b82 */ /* 0x000e620000000800 */
[-CC-:B---3--:R-:W-:Y:S02]  /*7b70*/  SHF.R.U64 R16, R12, R14.reuse, R7.reuse ;  /* 0x0000000e0c107219 */ /* 0x188fe40000001207 */
[----:B------:R-:W-:-:S05]  /*7b80*/  SHF.R.U32.HI R7, RZ, R14, R7 ;  /* 0x0000000eff077219 */ /* 0x000fca0000011607 */
[----:B------:R-:W3:Y:S01]  /*7b90*/  LDC R23, c[0x0][0x700] ;  /* 0x0001c000ff177b82 */ /* 0x000ee20000000800 */
[-CC-:B----4-:R-:W-:Y:S02]  /*7ba0*/  SHF.R.U64 R20, R16, R24.reuse, R7.reuse ;  /* 0x0000001810147219 */ /* 0x190fe40000001207 */
[----:B------:R-:W-:-:S05]  /*7bb0*/  SHF.R.U32.HI R7, RZ, R24, R7 ;  /* 0x00000018ff077219 */ /* 0x000fca0000011607 */
[----:B------:R-:W4:Y:S01]  /*7bc0*/  LDC R27, c[0x0][0x748] ;  /* 0x0001d200ff1b7b82 */ /* 0x000f220000000800 */
[-C--:B0-----:R-:W-:Y:S02]  /*7bd0*/  SHF.L.U32 R10, R11, R26.reuse, RZ ;  /* 0x0000001a0b0a7219 */ /* 0x081fe400000006ff */
[-CC-:B------:R-:W-:Y:S02]  /*7be0*/  SHF.R.U64 R19, R20, R26.reuse, R7.reuse ;  /* 0x0000001a14137219 */ /* 0x180fe40000001207 */
[----:B------:R-:W-:Y:S02]  /*7bf0*/  SHF.R.U32.HI R11, RZ, R26, R7 ;  /* 0x0000001aff0b7219 */ /* 0x000fe40000011607 */
[----:B------:R-:W-:Y:S01]  /*7c00*/  LOP3.LUT R31, RZ, R10, RZ, 0x33, !PT ;  /* 0x0000000aff1f7212 */ /* 0x000fe200078e33ff */
[----:B------:R-:W0:Y:S01]  /*7c10*/  LDC R30, c[0x0][0x738] ;  /* 0x0001ce00ff1e7b82 */ /* 0x000e220000000800 */
[----:B------:R-:W-:Y:S01]  /*7c20*/  SHF.L.U32 R26, R13, R26, RZ ;  /* 0x0000001a0d1a7219 */ /* 0x000fe200000006ff */
[----:B------:R-:W-:-:S06]  /*7c30*/  IMAD.MOV.U32 R10, RZ, RZ, R19 ;  /* 0x000000ffff0a7224 */ /* 0x000fcc00078e0013 */
[----:B------:R-:W0:Y:S01]  /*7c40*/  LDC R32, c[0x0][0x710] ;  /* 0x0001c400ff207b82 */ /* 0x000e220000000800 */
[----:B-123--:R-:W-:Y:S05]  /*7c50*/  @!P0 BRA `(.L_x_155) ;  /* 0x0000000000288947 */ /* 0x00efea0003800000 */
[----:B------:R-:W1:Y:S02]  /*7c60*/  LDC R8, c[0x0][0x74c] ;  /* 0x0001d300ff087b82 */ /* 0x000e640000000800 */
[----:B-1----:R-:W-:-:S05]  /*7c70*/  IADD3 R7, P0, R19, R8, RZ ;  /* 0x0000000813077210 */ /* 0x002fca0007f1e0ff */
        /* <DEDUP_REMOVED lines=8> */
.L_x_155:
[----:B------:R-:W-:Y:S01]  /*7d00*/  ISETP.NE.AND P0, PT, R0, 0x1, PT ;  /* 0x000000010000780c */ /* 0x000fe20003f05270 */
[----:B------:R-:W-:Y:S01]  /*7d10*/  IMAD.MOV R21, RZ, RZ, -R21 ;  /* 0x000000ffff157224 */ /* 0x000fe200078e0a15 */
[----:B----4-:R-:W-:Y:S01]  /*7d20*/  SHF.R.U64 R8, R10, R27, R11 ;  /* 0x0000001b0a087219 */ /* 0x010fe2000000120b */
[----:B------:R-:W-:Y:S01]  /*7d30*/  VIADD R11, R23, 0xffffffff ;  /* 0xffffffff170b7836 */ /* 0x000fe20000000000 */
        /* <DEDUP_REMOVED lines=10> */
[----:B------:R-:W-:Y:S02]  /*7de0*/  SEL R16, R16, R7, !P0 ;  /* 0x0000000710107207 */ /* 0x000fe40004000000 */
[----:B------:R-:W-:-:S07]  /*7df0*/  MOV R7, R18 ;  /* 0x0000001200077202 */ /* 0x000fce0000000f00 */
.L_x_153:
[----:B------:R-:W-:-:S08]  /*7e00*/  NOP ;  /* 0x0000000000007918 */ /* 0x000fd00000000000 */
[----:B------:R-:W0:-:S00]  /*7e10*/  USETMAXREG.DEALLOC.CTAPOOL 0x28 ;  /* 0x00000028000079c8 */ /* 0x000e0000080e0500 */
[----:B0-----:R-:W-:-:S13]  /*7e20*/  ISETP.NE.AND P0, PT, R6, RZ, PT ;  /* 0x000000ff0600720c */ /* 0x001fda0003f05270 */
[----:B------:R-:W-:Y:S05]  /*7e30*/  @P0 EXIT ;  /* 0x000000000000094d */ /* 0x000fea0003800000 */
[----:B------:R-:W-:Y:S01]  /*7e40*/  LOP3.LUT P0, RZ, R8, 0xff, RZ, 0xc0, !PT ;  /* 0x000000ff08ff7812 */ /* 0x000fe2000780c0ff */
[----:B------:R-:W-:Y:S02]  /*7e50*/  IMAD.MOV.U32 R13, RZ, RZ, 0x1 ;  /* 0x00000001ff0d7424 */ /* 0x000fe400078e00ff */
[----:B------:R-:W-:-:S10]  /*7e60*/  IMAD.MOV.U32 R12, RZ, RZ, RZ ;  /* 0x000000ffff0c7224 */ /* 0x000fd400078e00ff */
[----:B------:R-:W-:Y:S05]  /*7e70*/  @!P0 BRA `(.L_x_156) ;  /* 0x0000000c006c8947 */ /* 0x000fea0003800000 */
[----:B------:R-:W0:Y:S01]  /*7e80*/  LDC R6, c[0x0][0x28c] ;  /* 0x0000a300ff067b82 */ /* 0x000e220000000800 */
[----:B------:R-:W-:Y:S01]  /*7e90*/  ULDC UR5, c[0x0][0x758] ;  /* 0x0001d60000057ab9 */ /* 0x000fe20000000800 */
[----:B------:R-:W-:Y:S01]  /*7ea0*/  UMOV UR7, 0xffffffff ;  /* 0xffffffff00077882 */ /* 0x000fe20000000000 */
[----:B------:R-:W-:Y:S01]  /*7eb0*/  ULDC UR6, c[0x0][0xc] ;  /* 0x0000030000067ab9 */ /* 0x000fe20000000800 */
[----:B------:R-:W-:Y:S01]  /*7ec0*/  USHF.L.U32 UR9, UR7, UR5, URZ ;  /* 0x0000000507097299 */ /* 0x000fe2000800063f */
[C---:B------:R-:W-:Y:S01]  /*7ed0*/  LOP3.LUT P3, RZ, R4.reuse, 0x7f, RZ, 0xc0, !PT ;  /* 0x0000007f04ff7812 */ /* 0x040fe2000786c0ff */
[----:B------:R-:W-:Y:S01]  /*7ee0*/  UMOV UR8, 0x1 ;  /* 0x0000000100087882 */ /* 0x000fe20000000000 */
[----:B------:R-:W-:Y:S01]  /*7ef0*/  ULDC UR7, c[0x0][0x10] ;  /* 0x0000040000077ab9 */ /* 0x000fe20000000800 */
[----:B------:R-:W-:Y:S01]  /*7f00*/  LOP3.LUT P0, RZ, R4, 0x1f, RZ, 0xc0, !PT ;  /* 0x0000001f04ff7812 */ /* 0x000fe2000780c0ff */
[----:B------:R-:W-:Y:S01]  /*7f10*/  UIMAD.WIDE.U32 UR6, UR6, UR7, URZ ;  /* 0x00000007060672a5 */ /* 0x000fe2000f8e003f */
[----:B------:R-:W-:Y:S01]  /*7f20*/  BSSY B0, `(.L_x_156) ;  /* 0x00000d0000007945 */ /* 0x000fe20003800000 */
[----:B------:R-:W-:Y:S01]  /*7f30*/  USHF.L.U32 UR5, UR8, UR5, URZ ;  /* 0x0000000508057299 */ /* 0x000fe2000800063f */
[----:B------:R-:W-:Y:S01]  /*7f40*/  IMAD.MOV.U32 R15, RZ, RZ, 0x1 ;  /* 0x00000001ff0f7424 */ /* 0x000fe200078e00ff */
[----:B------:R-:W-:Y:S01]  /*7f50*/  LOP3.LUT R18, R5, 0x2, RZ, 0xfc, !PT ;  /* 0x0000000205127812 */ /* 0x000fe200078efcff */
[----:B------:R-:W-:Y:S01]  /*7f60*/  ULDC UR8, c[0x0][0x14] ;  /* 0x0000050000087ab9 */ /* 0x000fe20000000800 */
[----:B------:R-:W-:Y:S01]  /*7f70*/  PLOP3.LUT P0, PT, P0, P3, PT, 0x8a, 0x0 ;  /* 0x000000000000781c */ /* 0x000fe20000707172 */
[----:B------:R-:W-:Y:S01]  /*7f80*/  UIMAD.WIDE.U32 UR30, UR6, UR8, URZ ;  /* 0x00000008061e72a5 */ /* 0x000fe2000f8e003f */
[----:B------:R-:W-:Y:S01]  /*7f90*/  IMAD.MOV.U32 R13, RZ, RZ, 0x1 ;  /* 0x00000001ff0d7424 */ /* 0x000fe200078e00ff */
[----:B------:R-:W-:Y:S01]  /*7fa0*/  UIMAD UR13, UR7, UR8, URZ ;  /* 0x00000008070d72a4 */ /* 0x000fe2000f8e023f */
[----:B------:R-:W-:Y:S01]  /*7fb0*/  IMAD.MOV.U32 R12, RZ, RZ, RZ ;  /* 0x000000ffff0c7224 */ /* 0x000fe200078e00ff */
[----:B------:R-:W-:Y:S01]  /*7fc0*/  ULDC UR4, c[0x0][0x700] ;  /* 0x0001c00000047ab9 */ /* 0x000fe20000000800 */
[----:B------:R-:W-:-:S02]  /*7fd0*/  ULOP3.LUT UR21, URZ, UR9, URZ, 0x33, !UPT ;  /* 0x000000093f157292 */ /* 0x000fc4000f8e333f */
[----:B------:R-:W-:Y:S01]  /*7fe0*/  UIADD3 UR4, UR4, -0x1, URZ ;  /* 0xffffffff04047890 */ /* 0x000fe2000fffe03f */
[----:B0-----:R-:W-:Y:S01]  /*7ff0*/  VIADD R6, R6, 0x3f ;  /* 0x0000003f06067836 */ /* 0x001fe20000000000 */
[----:B------:R-:W-:Y:S01]  /*8000*/  UIADD3 UR13, UR31, UR13, URZ ;  /* 0x0000000d1f0d7290 */ /* 0x000fe2000fffe03f */
[----:B------:R-:W-:-:S03]  /*8010*/  ULDC.64 UR32, c[0x0][0x198] ;  /* 0x0000660000207ab9 */ /* 0x000fc60000000a00 */
[----:B------:R-:W-:-:S04]  /*8020*/  SHF.R.S32.HI R9, RZ, 0x1f, R6 ;  /* 0x0000001fff097819 */ /* 0x000fc80000011406 */
[----:B------:R-:W-:-:S04]  /*8030*/  LEA.HI R9, R9, R6, RZ, 0x6 ;  /* 0x0000000609097211 */ /* 0x000fc800078f30ff */
[----:B------:R-:W-:-:S05]  /*8040*/  SHF.R.S32.HI R17, RZ, 0x6, R9 ;  /* 0x00000006ff117819 */ /* 0x000fca0000011409 */
[----:B------:R-:W-:-:S07]  /*8050*/  VIADD R14, R17, 0x1 ;  /* 0x00000001110e7836 */ /* 0x000fce0000000000 */
.L_x_168:
[----:B------:R-:W-:-:S03]  /*8060*/  UMOV UR6, 0xffffffff ;  /* 0xffffffff00067882 */ /* 0x000fc60000000000 */
[----:B------:R-:W-:Y:S05]  /*8070*/  BRA.DIV UR6, `(.L_x_157) ;  /* 0x0000001606747947 */ /* 0x000fea000b800000 */
[----:B------:R-:W-:-:S13]  /*8080*/  ELECT P1, URZ, PT ;  /* 0x00000000003f782f */ /* 0x000fda0003820000 */
.L_x_191:
[----:B------:R-:W0:Y:S01]  /*8090*/  LDC R4, c[0x0][0x28c] ;  /* 0x0000a300ff047b82 */ /* 0x000e220000000800 */
[----:B------:R-:W-:Y:S01]  /*80a0*/  BSSY B1, `(.L_x_158) ;  /* 0x0000044000017945 */ /* 0x000fe20003800000 */
[----:B0-----:R-:W-:-:S13]  /*80b0*/  ISETP.LT.OR P1, PT, R4, 0x1, !P1 ;  /* 0x000000010400780c */ /* 0x001fda0004f21670 */
[----:B------:R-:W-:Y:S05]  /*80c0*/  @P1 BRA `(.L_x_159) ;  /* 0x0000000400041947 */ /* 0x000fea0003800000 */
[----:B------:R-:W-:Y:S01]  /*80d0*/  IMAD.SHL.U32 R16, R16, 0x100, RZ ;  /* 0x0000010010107824 */ /* 0x000fe200078e00ff */
[----:B------:R-:W-:Y:S01]  /*80e0*/  MOV R21, RZ ;  /* 0x000000ff00157202 */ /* 0x000fe20000000f00 */
[----:B------:R-:W-:Y:S01]  /*80f0*/  IMAD.SHL.U32 R19, R19, 0x40, RZ ;  /* 0x0000004013137824 */ /* 0x000fe200078e00ff */
[----:B------:R-:W-:Y:S01]  /*8100*/  CS2R R22, SRZ ;  /* 0x0000000000167805 */ /* 0x000fe2000001ff00 */
[----:B------:R-:W-:Y:S02]  /*8110*/  IMAD.MOV.U32 R4, RZ, RZ, R14 ;  /* 0x000000ffff047224 */ /* 0x000fe400078e000e */
[----:B------:R-:W-:Y:S02]  /*8120*/  IMAD.MOV.U32 R6, RZ, RZ, R13 ;  /* 0x000000ffff067224 */ /* 0x000fe400078e000d */
[----:B------:R-:W-:-:S07]  /*8130*/  IMAD.MOV.U32 R8, RZ, RZ, R12 ;  /* 0x000000ffff087224 */ /* 0x000fce00078e000c */
.L_x_163:
[----:B------:R-:W0:Y:S01]  /*8140*/  S2R R10, SR_CgaCtaId ;  /* 0x00000000000a7919 */ /* 0x000e220000008800 */
[----:B------:R-:W-:-:S04]  /*8150*/  MOV R9, 0x400 ;  /* 0x0000040000097802 */ /* 0x000fc80000000f00 */
[----:B0-----:R-:W-:Y:S02]  /*8160*/  LEA R11, R10, R9, 0x18 ;  /* 0x000000090a0b7211 */ /* 0x001fe400078ec0ff */
[----:B------:R-:W-:Y:S01]  /*8170*/  SHF.L.U32 R9, R6, 0x1f, RZ ;  /* 0x0000001f06097819 */ /* 0x000fe200000006ff */
[----:B------:R-:W0:Y:S02]  /*8180*/  @!P3 LDC R10, c[0x0][0x640] ;  /* 0x00019000ff0abb82 */ /* 0x000e240000000800 */
[----:B------:R-:W-:-:S04]  /*8190*/  IMAD R20, R8, 0x8, R11 ;  /* 0x0000000808147824 */ /* 0x000fc800078e020b */
[----:B------:R-:W1:Y:S02]  /*81a0*/  SYNCS.PHASECHK.TRANS64.TRYWAIT P1, [R20+URZ+0x80], R9 ;  /* 0x00008009140075a7 */ /* 0x000e64000802017f */
[----:B-1----:R-:W-:Y:S05]  /*81b0*/  @!P1 BRA `(.L_x_160) ;  /* 0x0000001400449947 */ /* 0x002fea0003800000 */
.L_x_192:
[----:B-1----:R-:W-:Y:S01]  /*81c0*/  PRMT R9, R18, 0x9910, RZ ;  /* 0x0000991012097816 */ /* 0x002fe200000000ff */
[----:B0-----:R0:W-:Y:S03]  /*81d0*/  @!P3 SYNCS.ARRIVE.TRANS64 RZ, [R20+URZ], R10 ;  /* 0x0000000a14ffb9a7 */ /* 0x0011e6000800003f */
[----:B------:R-:W-:-:S13]  /*81e0*/  ISETP.NE.AND P1, PT, R9, 0x2, PT ;  /* 0x000000020900780c */ /* 0x000fda0003f25270 */
[----:B0-----:R-:W-:Y:S05]  /*81f0*/  @P1 BRA `(.L_x_161) ;  /* 0x0000000000041947 */ /* 0x001fea0003800000 */
[----:B------:R-:W-:Y:S01]  /*8200*/  BPT.TRAP 0x1 ;  /* 0x000000040000795c */ /* 0x000fe20000300000 */
.L_x_161:
[----:B------:R-:W-:Y:S05]  /*8210*/  @P0 BRA `(.L_x_162) ;  /* 0x0000000000040947 */ /* 0x000fea0003800000 */
[----:B------:R-:W-:Y:S01]  /*8220*/  BPT.TRAP 0x1 ;  /* 0x000000040000795c */ /* 0x000fe20000300000 */
.L_x_162:
[--C-:B------:R-:W-:Y:S01]  /*8230*/  IMAD R9, R8, 0x2000, R11.reuse ;  /* 0x0000200008097824 */ /* 0x100fe200078e020b */
[----:B------:R-:W-:Y:S01]  /*8240*/  R2UR UR25, R20 ;  /* 0x00000000141972ca */ /* 0x000fe200000e0000 */
[----:B------:R-:W-:Y:S01]  /*8250*/  VIADD R4, R4, 0xffffffff ;  /* 0xffffffff04047836 */ /* 0x000fe20000000000 */
[----:B------:R-:W-:Y:S01]  /*8260*/  R2UR UR28, R7 ;  /* 0x00000000071c72ca */ /* 0x000fe200000e0000 */
[----:B------:R-:W-:Y:S01]  /*8270*/  UIADD3 UR6, UP0, UR32, 0xf0, URZ ;  /* 0x000000f020067890 */ /* 0x000fe2000ff1e03f */
[----:B------:R-:W-:Y:S01]  /*8280*/  R2UR UR24, R9 ;  /* 0x00000000091872ca */ /* 0x000fe200000e0000 */
[--C-:B------:R-:W-:Y:S01]  /*8290*/  IMAD R9, R8, 0x800, R11.reuse ;  /* 0x0000080008097824 */ /* 0x100fe200078e020b */
[----:B------:R-:W-:Y:S01]  /*82a0*/  R2UR UR27, R16 ;  /* 0x00000000101b72ca */ /* 0x000fe200000e0000 */
[----:B------:R-:W-:Y:S01]  /*82b0*/  IMAD R11, R8, 0x1000, R11 ;  /* 0x00001000080b7824 */ /* 0x000fe200078e020b */
[----:B------:R-:W-:Y:S01]  /*82c0*/  R2UR UR26, R22 ;  /* 0x00000000161a72ca */ /* 0x000fe200000e0000 */
[----:B------:R-:W-:Y:S01]  /*82d0*/  UIADD3 UR14, UP1, UR32, 0x1f0, URZ ;  /* 0x000001f0200e7890 */ /* 0x000fe2000ff3e03f */
[----:B------:R-:W-:Y:S01]  /*82e0*/  R2UR UR16, R9 ;  /* 0x00000000091072ca */ /* 0x000fe200000e0000 */
[----:B------:R-:W-:Y:S01]  /*82f0*/  UIADD3 UR34, UP2, UR32, 0x2f0, URZ ;  /* 0x000002f020227890 */ /* 0x000fe2000ff5e03f */
[----:B------:R-:W-:Y:S01]  /*8300*/  R2UR UR8, R11 ;  /* 0x000000000b0872ca */ /* 0x000fe200000e0000 */
[----:B------:R-:W-:Y:S01]  /*8310*/  UIADD3.X UR7, URZ, UR33, URZ, UP0, !UPT ;  /* 0x000000213f077290 */ /* 0x000fe200087fe43f */
[----:B------:R-:W-:Y:S01]  /*8320*/  R2UR UR19, R23 ;  /* 0x00000000171372ca */ /* 0x000fe200000e0000 */
[----:B------:R-:W-:Y:S01]  /*8330*/  UIADD3.X UR15, URZ, UR33, URZ, UP1, !UPT ;  /* 0x000000213f0f7290 */ /* 0x000fe20008ffe43f */
[----:B------:R-:W-:Y:S01]  /*8340*/  R2UR UR10, R21 ;  /* 0x00000000150a72ca */ /* 0x000fe200000e0000 */
[----:B------:R-:W-:Y:S01]  /*8350*/  UIADD3 UR24, UR24, 0x200, URZ ;  /* 0x0000020018187890 */ /* 0x000fe2000fffe03f */
[----:B------:R-:W-:Y:S01]  /*8360*/  R2UR UR11, R19 ;  /* 0x00000000130b72ca */ /* 0x000fe200000e0000 */
[----:B------:R-:W-:Y:S01]  /*8370*/  VIADD R8, R8, 0x1 ;  /* 0x0000000108087836 */ /* 0x000fe20000000000 */
[----:B------:R-:W-:Y:S01]  /*8380*/  ISETP.GT.AND P2, PT, R4, 0x1, PT ;  /* 0x000000010400780c */ /* 0x000fe20003f44270 */
[----:B------:R-:W-:Y:S01]  /*8390*/  UIADD3.X UR35, URZ, UR33, URZ, UP2, !UPT ;  /* 0x000000213f237290 */ /* 0x000fe200097fe43f */
[----:B------:R-:W-:Y:S01]  /*83a0*/  IADD3 R23, R23, 0x1, RZ ;  /* 0x0000000117177810 */ /* 0x000fe20007ffe0ff */
[----:B------:R-:W-:Y:S01]  /*83b0*/  UIADD3 UR16, UR16, 0x30200, URZ ;  /* 0x0003020010107890 */ /* 0x000fe2000fffe03f */
[----:B------:R-:W-:Y:S01]  /*83c0*/  ISETP.NE.AND P1, PT, R8, 0x10, PT ;  /* 0x000000100800780c */ /* 0x000fe20003f25270 */
[----:B------:R-:W-:Y:S01]  /*83d0*/  UIADD3 UR8, UR8, 0x20200, URZ ;  /* 0x0002020008087890 */ /* 0x000fe2000fffe03f */
[----:B------:R-:W-:Y:S01]  /*83e0*/  VIADD R22, R22, 0x20 ;  /* 0x0000002016167836 */ /* 0x000fe20000000000 */
[----:B------:R-:W-:Y:S01]  /*83f0*/  UMOV UR22, 0x0 ;  /* 0x0000000000167882 */ /* 0x000fe20000000000 */
[----:B------:R-:W-:Y:S01]  /*8400*/  UMOV UR23, 0x10000000 ;  /* 0x1000000000177882 */ /* 0x000fe20000000000 */
[----:B------:R-:W-:Y:S01]  /*8410*/  UMOV UR17, UR25 ;  /* 0x0000001900117c82 */ /* 0x000fe20008000000 */
[----:B------:R-:W-:Y:S01]  /*8420*/  UMOV UR20, UR28 ;  /* 0x0000001c00147c82 */ /* 0x000fe20008000000 */
[----:B------:R-:W-:Y:S01]  /*8430*/  UMOV UR18, UR27 ;  /* 0x0000001b00127c82 */ /* 0x000fe20008000000 */
[----:B------:R0:W-:Y:S01]  /*8440*/  UTMALDG.3D [UR24], [UR6], desc[UR22] ;  /* 0x00001618060075b4 */ /* 0x0001e20008011000 */
[----:B------:R-:W-:Y:S01]  /*8450*/  UMOV UR9, UR25 ;  /* 0x0000001900097c82 */ /* 0x000fe20008000000 */
[----:B------:R-:W-:Y:S01]  /*8460*/  UMOV UR12, UR28 ;  /* 0x0000001c000c7c82 */ /* 0x000fe20008000000 */
[----:B------:R-:W-:Y:S01]  /*8470*/  SEL R9, RZ, 0x1, P1 ;  /* 0x00000001ff097807 */ /* 0x000fe20000800000 */
[----:B------:R-:W-:Y:S01]  /*8480*/  VIADD R21, R21, 0x40 ;  /* 0x0000004015157836 */ /* 0x000fe20000000000 */
[----:B------:R-:W-:-:S02]  /*8490*/  SEL R8, R8, RZ, P1 ;  /* 0x000000ff08087207 */ /* 0x000fc40000800000 */
[----:B------:R-:W-:Y:S01]  /*84a0*/  LOP3.LUT R6, R6, R9, RZ, 0x3c, !PT ;  /* 0x0000000906067212 */ /* 0x000fe200078e3cff */
[----:B------:R0:W-:Y:S01]  /*84b0*/  UTMALDG.3D [UR16], [UR14], desc[UR22] ;  /* 0x000016100e0075b4 */ /* 0x0001e20008011000 */
[----:B------:R0:W-:Y:S02]  /*84c0*/  UTMALDG.3D [UR8], [UR34], desc[UR22] ;  /* 0x00001608220075b4 */ /* 0x0001e40008011000 */
[----:B0-----:R-:W-:Y:S05]  /*84d0*/  @P2 BRA `(.L_x_163) ;  /* 0xfffffffc00182947 */ /* 0x001fea000383ffff */
.L_x_159:
[----:B------:R-:W-:Y:S05]  /*84e0*/  BSYNC B1 ;  /* 0x0000000000017941 */ /* 0x000fea0003800000 */
.L_x_158:
[----:B------:R-:W-:Y:S01]  /*84f0*/  LOP3.LUT P2, RZ, R15, 0xff, RZ, 0xc0, !PT ;  /* 0x000000ff0fff7812 */ /* 0x000fe2000784c0ff */
[----:B------:R-:W-:Y:S01]  /*8500*/  IMAD.IADD R12, R17, 0x1, R12 ;  /* 0x00000001110c7824 */ /* 0x000fe200078e020c */
[----:B------:R-:W-:Y:S01]  /*8510*/  IADD3 R2, P4, R2, UR30, RZ ;  /* 0x0000001e02027c10 */ /* 0x000fe2000ff9e0ff */
[----:B------:R-:W-:Y:S01]  /*8520*/  ULDC.64 UR6, c[0x0][0x750] ;  /* 0x0001d40000067ab9 */ /* 0x000fe20000000a00 */
[----:B------:R-:W-:Y:S01]  /*8530*/  BSSY B1, `(.L_x_164) ;  /* 0x000006c000017945 */ /* 0x000fe20003800000 */
[----:B------:R-:W-:Y:S01]  /*8540*/  IMAD.MOV.U32 R16, RZ, RZ, -0x1 ;  /* 0xffffffffff107424 */ /* 0x000fe200078e00ff */
[----:B------:R-:W-:Y:S01]  /*8550*/  SHF.R.U32.HI R4, RZ, 0x4, R12 ;  /* 0x00000004ff047819 */ /* 0x000fe2000001160c */
[----:B------:R-:W-:Y:S01]  /*8560*/  IMAD.MOV.U32 R19, RZ, RZ, -0x1 ;  /* 0xffffffffff137424 */ /* 0x000fe200078e00ff */
[----:B------:R-:W-:Y:S02]  /*8570*/  ISETP.GT.U32.AND P1, PT, R12, 0xf, PT ;  /* 0x0000000f0c00780c */ /* 0x000fe40003f24070 */
[----:B------:R-:W-:-:S02]  /*8580*/  LOP3.LUT R4, R4, 0x1, RZ, 0xc0, !PT ;  /* 0x0000000104047812 */ /* 0x000fc400078ec0ff */
[----:B------:R-:W-:Y:S01]  /*8590*/  ISETP.LT.U32.AND P1, PT, R17, 0x10, P1 ;  /* 0x000000101100780c */ /* 0x000fe20000f21070 */
[----:B------:R-:W0:Y:S01]  /*85a0*/  @P2 S2R R7, SR_CgaCtaId ;  /* 0x0000000000072919 */ /* 0x000e220000008800 */
[----:B------:R-:W-:Y:S02]  /*85b0*/  @P2 MOV R6, 0x400 ;  /* 0x0000040000062802 */ /* 0x000fe40000000f00 */
[----:B------:R-:W-:Y:S02]  /*85c0*/  IADD3.X R3, R3, UR13, RZ, P4, !PT ;  /* 0x0000000d03037c10 */ /* 0x000fe4000a7fe4ff */
[----:B------:R-:W-:Y:S02]  /*85d0*/  ISETP.GE.U32.AND P4, PT, R2, UR6, PT ;  /* 0x0000000602007c0c */ /* 0x000fe4000bf86070 */
[----:B------:R-:W-:Y:S02]  /*85e0*/  LOP3.LUT R12, R12, 0xf, RZ, 0xc0, !PT ;  /* 0x0000000f0c0c7812 */ /* 0x000fe400078ec0ff */
[----:B------:R-:W-:-:S02]  /*85f0*/  PRMT R15, RZ, 0x7610, R15 ;  /* 0x00007610ff0f7816 */ /* 0x000fc4000000000f */
[----:B0-----:R-:W-:Y:S01]  /*8600*/  @P2 LEA R6, R7, R6, 0x18 ;  /* 0x0000000607062211 */ /* 0x001fe200078ec0ff */
[----:B------:R-:W-:-:S03]  /*8610*/  IMAD.MOV.U32 R7, RZ, RZ, -0x1 ;  /* 0xffffffffff077424 */ /* 0x000fc600078e00ff */
[----:B------:R0:W-:Y:S01]  /*8620*/  @P2 SYNCS.ARRIVE.TRANS64.A1T0 RZ, [R6+URZ+0x118], RZ ;  /* 0x000118ff06ff29a7 */ /* 0x0001e2000810003f */
[----:B------:R-:W-:Y:S02]  /*8630*/  ISETP.NE.U32.AND P2, PT, R4, 0x1, PT ;  /* 0x000000010400780c */ /* 0x000fe40003f45070 */
[----:B------:R-:W-:Y:S02]  /*8640*/  SEL R4, RZ, 0x1, !P1 ;  /* 0x00000001ff047807 */ /* 0x000fe40004800000 */
[----:B------:R-:W-:Y:S02]  /*8650*/  ISETP.GE.U32.AND.EX P1, PT, R3, UR7, PT, P4 ;  /* 0x0000000703007c0c */ /* 0x000fe4000bf26140 */
[----:B------:R-:W-:-:S04]  /*8660*/  ISETP.GT.U32.AND P2, PT, R17, 0xf, !P2 ;  /* 0x0000000f1100780c */ /* 0x000fc80005744070 */
[----:B0-----:R-:W-:-:S04]  /*8670*/  SEL R6, RZ, 0x1, !P2 ;  /* 0x00000001ff067807 */ /* 0x001fc80005000000 */
[--C-:B------:R-:W-:Y:S02]  /*8680*/  LOP3.LUT R13, R6, R13, R4.reuse, 0x96, !PT ;  /* 0x0000000d060d7212 */ /* 0x100fe400078e9604 */
[----:B------:R-:W-:Y:S01]  /*8690*/  PRMT R4, RZ, 0x7610, R4 ;  /* 0x00007610ff047816 */ /* 0x000fe20000000004 */
[----:B------:R-:W-:Y:S06]  /*86a0*/  @P1 BRA `(.L_x_165) ;  /* 0x0000000400501947 */ /* 0x000fec0003800000 */
[----:B------:R-:W-:Y:S01]  /*86b0*/  ULDC.64 UR6, c[0x0][0x728] ;  /* 0x0001ca0000067ab9 */ /* 0x000fe20000000a00 */
[----:B------:R-:W0:Y:S01]  /*86c0*/  S2R R16, SR_CTAID.X ;  /* 0x0000000000107919 */ /* 0x000e220000002500 */
[----:B------:R-:W-:Y:S01]  /*86d0*/  ISETP.NE.U32.AND P1, PT, RZ, UR6, PT ;  /* 0x00000006ff007c0c */ /* 0x000fe2000bf25070 */
[----:B------:R-:W-:Y:S01]  /*86e0*/  ULDC UR9, c[0x0][0x730] ;  /* 0x0001cc0000097ab9 */ /* 0x000fe20000000800 */
[----:B------:R-:W-:Y:S01]  /*86f0*/  IMAD.MOV.U32 R6, RZ, RZ, R2 ;  /* 0x000000ffff067224 */ /* 0x000fe200078e0002 */
[----:B------:R-:W1:Y:S01]  /*8700*/  S2R R4, SR_CTAID.Y ;  /* 0x0000000000047919 */ /* 0x000e620000002600 */
[----:B------:R-:W-:Y:S01]  /*8710*/  ISETP.NE.AND.EX P1, PT, RZ, UR7, PT, P1 ;  /* 0x00000007ff007c0c */ /* 0x000fe2000bf25310 */
[----:B------:R-:W-:-:S12]  /*8720*/  IMAD.MOV.U32 R7, RZ, RZ, R3 ;  /* 0x000000ffff077224 */ /* 0x000fd800078e0003 */
[----:B------:R-:W-:Y:S05]  /*8730*/  @!P1 BRA `(.L_x_166) ;  /* 0x0000000000289947 */ /* 0x000fea0003800000 */
[----:B------:R-:W-:Y:S02]  /*8740*/  ULDC UR8, c[0x0][0x734] ;  /* 0x0001cd0000087ab9 */ /* 0x000fe40000000800 */
[----:B------:R-:W-:-:S05]  /*8750*/  IADD3 R11, P1, R2, UR8, RZ ;  /* 0x00000008020b7c10 */ /* 0x000fca000ff3e0ff */
[----:B------:R-:W-:-:S04]  /*8760*/  IMAD.X R19, RZ, RZ, R3, P1 ;  /* 0x000000ffff137224 */ /* 0x000fc800008e0603 */
[----:B------:R-:W-:-:S04]  /*8770*/  IMAD.WIDE.U32 R8, R19, UR6, RZ ;  /* 0x0000000613087c25 */ /* 0x000fc8000f8e00ff */
[----:B------:R-:W-:-:S04]  /*8780*/  IMAD.WIDE.U32 R8, P1, R11, UR7, R8 ;  /* 0x000000070b087c25 */ /* 0x000fc8000f820008 */
[----:B------:R-:W-:Y:S01]  /*8790*/  IMAD.WIDE.U32 R10, R11, UR6, RZ ;  /* 0x000000060b0a7c25 */ /* 0x000fe2000f8e00ff */
[----:B------:R-:W-:-:S03]  /*87a0*/  IADD3.X R7, RZ, RZ, RZ, P1, !PT ;  /* 0x000000ffff077210 */ /* 0x000fc60000ffe4ff */
[----:B------:R-:W-:Y:S01]  /*87b0*/  IMAD.MOV.U32 R6, RZ, RZ, R9 ;  /* 0x000000ffff067224 */ /* 0x000fe200078e0009 */
[----:B------:R-:W-:-:S05]  /*87c0*/  IADD3 RZ, P1, R11, R8, RZ ;  /* 0x000000080bff7210 */ /* 0x000fca0007f3e0ff */
[----:B------:R-:W-:-:S08]  /*87d0*/  IMAD.WIDE.U32.X R6, R19, UR7, R6, P1 ;  /* 0x0000000713067c25 */ /* 0x000fd000088e0406 */
.L_x_166:
[--C-:B------:R-:W-:Y:S01]  /*87e0*/  SHF.R.U64 R10, R6, UR9, R7.reuse ;  /* 0x00000009060a7c19 */ /* 0x100fe20008001207 */
[----:B------:R-:W-:Y:S01]  /*87f0*/  ULDC.64 UR6, c[0x0][0x720] ;  /* 0x0001c80000067ab9 */ /* 0x000fe20000000a00 */
[----:B------:R-:W-:Y:S01]  /*8800*/  SHF.R.U32.HI R6, RZ, UR9, R7 ;  /* 0x00000009ff067c19 */ /* 0x000fe20008011607 */
[----:B------:R-:W2:Y:S01]  /*8810*/  LDC R25, c[0x0][0x144] ;  /* 0x00005100ff197b82 */ /* 0x000ea20000000800 */
[----:B------:R-:W-:Y:S01]  /*8820*/  IADD3 R9, P1, RZ, -R10, RZ ;  /* 0x8000000aff097210 */ /* 0x000fe20007f3e0ff */
[----:B------:R-:W-:Y:S01]  /*8830*/  ULDC.64 UR10, c[0x0][0x740] ;  /* 0x0001d000000a7ab9 */ /* 0x000fe20000000a00 */
[----:B0-----:R-:W-:Y:S01]  /*8840*/  I2FP.F32.U32 R11, R16 ;  /* 0x00000010000b7245 */ /* 0x001fe20000201000 */
[----:B------:R-:W-:Y:S02]  /*8850*/  ULDC UR8, c[0x0][0x708] ;  /* 0x0001c20000087ab9 */ /* 0x000fe40000000800 */
[----:B------:R-:W-:Y:S01]  /*8860*/  IMAD.X R6, RZ, RZ, ~R6, P1 ;  /* 0x000000ffff067224 */ /* 0x000fe200008e0e06 */
[----:B------:R-:W-:Y:S01]  /*8870*/  ISETP.NE.U32.AND P1, PT, RZ, UR10, PT ;  /* 0x0000000aff007c0c */ /* 0x000fe2000bf25070 */
[----:B------:R-:W0:Y:S02]  /*8880*/  LDC R21, c[0x0][0x148] ;  /* 0x00005200ff157b82 */ /* 0x000e240000000800 */
[----:B------:R-:W-:Y:S01]  /*8890*/  IMAD R8, R6, UR6, RZ ;  /* 0x0000000606087c24 */ /* 0x000fe2000f8e02ff */
[----:B------:R-:W-:Y:S01]  /*88a0*/  ISETP.NE.AND.EX P1, PT, RZ, UR11, PT, P1 ;  /* 0x0000000bff007c0c */ /* 0x000fe2000bf25310 */
[----:B------:R-:W-:Y:S01]  /*88b0*/  IMAD.WIDE.U32 R6, R9, UR6, R2 ;  /* 0x0000000609067c25 */ /* 0x000fe2000f8e0002 */
[----:B------:R-:W-:-:S03]  /*88c0*/  ULDC UR6, c[0x0][0x150] ;  /* 0x0000540000067ab9 */ /* 0x000fc60000000800 */
[----:B------:R-:W-:Y:S02]  /*88d0*/  IMAD R9, R9, UR7, R8 ;  /* 0x0000000709097c24 */ /* 0x000fe4000f8e0208 */
[----:B------:R-:W-:Y:S01]  /*88e0*/  FMUL R8, R11, UR6 ;  /* 0x000000060b087c20 */ /* 0x000fe20008400000 */
[----:B------:R-:W-:Y:S01]  /*88f0*/  ULDC UR6, c[0x0][0x718] ;  /* 0x0001c60000067ab9 */ /* 0x000fe20000000800 */
[----:B------:R-:W-:Y:S01]  /*8900*/  ULDC UR7, c[0x0][0x154] ;  /* 0x0000550000077ab9 */ /* 0x000fe20000000800 */
[----:B------:R-:W-:-:S03]  /*8910*/  IMAD.IADD R7, R7, 0x1, R9 ;  /* 0x0000000107077824 */ /* 0x000fc600078e0209 */
[----:B------:R-:W3:Y:S02]  /*8920*/  F2I.U32.TRUNC.NTZ R8, R8 ;  /* 0x0000000800087305 */ /* 0x000ee4000020f000 */
[----:B------:R-:W-:Y:S02]  /*8930*/  SHF.R.U64 R11, R6, UR6, R7 ;  /* 0x00000006060b7c19 */ /* 0x000fe40008001207 */
[----:B-1----:R-:W-:-:S05]  /*8940*/  I2FP.F32.U32 R6, R4 ;  /* 0x0000000400067245 */ /* 0x002fca0000201000 */
[----:B------:R-:W-:Y:S01]  /*8950*/  FMUL R22, R6, UR7 ;  /* 0x0000000706167c20 */ /* 0x000fe20008400000 */
[----:B------:R-:W-:Y:S01]  /*8960*/  SHF.R.U32.HI R6, RZ, UR6, R7 ;  /* 0x00000006ff067c19 */ /* 0x000fe20008011607 */
[----:B------:R-:W-:-:S03]  /*8970*/  ULDC UR6, c[0x0][0x758] ;  /* 0x0001d60000067ab9 */ /* 0x000fc60000000800 */
[--C-:B------:R-:W-:Y:S01]  /*8980*/  SHF.R.U64 R20, R11, UR8, R6.reuse ;  /* 0x000000080b147c19 */ /* 0x100fe20008001206 */
[----:B------:R-:W1:Y:S01]  /*8990*/  F2I.U32.TRUNC.NTZ R22, R22 ;  /* 0x0000001600167305 */ /* 0x000e62000020f000 */
[----:B------:R-:W-:Y:S01]  /*89a0*/  SHF.R.U32.HI R7, RZ, UR8, R6 ;  /* 0x00000008ff077c19 */ /* 0x000fe20008011606 */
[----:B---3--:R-:W-:-:S03]  /*89b0*/  IMAD.MOV R8, RZ, RZ, -R8 ;  /* 0x000000ffff087224 */ /* 0x008fc600078e0a08 */
[--C-:B------:R-:W-:Y:S01]  /*89c0*/  SHF.R.U64 R19, R20, UR6, R7.reuse ;  /* 0x0000000614137c19 */ /* 0x100fe20008001207 */
[----:B--2---:R-:W-:Y:S01]  /*89d0*/  IMAD R16, R25, R8, R16 ;  /* 0x0000000819107224 */ /* 0x004fe200078e0210 */
[----:B------:R-:W-:-:S03]  /*89e0*/  SHF.R.U32.HI R23, RZ, UR6, R7 ;  /* 0x00000006ff177c19 */ /* 0x000fc60008011607 */
[----:B------:R-:W-:Y:S02]  /*89f0*/  IMAD.MOV.U32 R6, RZ, RZ, R19 ;  /* 0x000000ffff067224 */ /* 0x000fe400078e0013 */
[----:B------:R-:W-:Y:S01]  /*8a00*/  IMAD.MOV.U32 R7, RZ, RZ, R23 ;  /* 0x000000ffff077224 */ /* 0x000fe200078e0017 */
[----:B-1----:R-:W-:Y:S06]  /*8a10*/  @!P1 BRA `(.L_x_167) ;  /* 0x0000000000289947 */ /* 0x002fec0003800000 */
[----:B------:R-:W-:Y:S02]  /*8a20*/  ULDC UR6, c[0x0][0x74c] ;  /* 0x0001d30000067ab9 */ /* 0x000fe40000000800 */
[----:B------:R-:W-:-:S05]  /*8a30*/  IADD3 R7, P1, R19, UR6, RZ ;  /* 0x0000000613077c10 */ /* 0x000fca000ff3e0ff */
[----:B------:R-:W-:-:S04]  /*8a40*/  IMAD.X R23, RZ, RZ, R23, P1 ;  /* 0x000000ffff177224 */ /* 0x000fc800008e0617 */
[----:B------:R-:W-:-:S04]  /*8a50*/  IMAD.WIDE.U32 R8, R23, UR10, RZ ;  /* 0x0000000a17087c25 */ /* 0x000fc8000f8e00ff */
[----:B------:R-:W-:-:S04]  /*8a60*/  IMAD.WIDE.U32 R8, P1, R7, UR11, R8 ;  /* 0x0000000b07087c25 */ /* 0x000fc8000f820008 */
[----:B------:R-:W-:-:S04]  /*8a70*/  IMAD.WIDE.U32 R6, R7, UR10, RZ ;  /* 0x0000000a07067c25 */ /* 0x000fc8000f8e00ff */
[----:B------:R-:W-:Y:S01]  /*8a80*/  IMAD.MOV.U32 R6, RZ, RZ, R9 ;  /* 0x000000ffff067224 */ /* 0x000fe200078e0009 */
[----:B------:R-:W-:Y:S01]  /*8a90*/  IADD3 RZ, P2, R7, R8, RZ ;  /* 0x0000000807ff7210 */ /* 0x000fe20007f5e0ff */
[----:B------:R-:W-:-:S04]  /*8aa0*/  IMAD.X R7, RZ, RZ, RZ, P1 ;  /* 0x000000ffff077224 */ /* 0x000fc800008e06ff */
[----:B------:R-:W-:-:S08]  /*8ab0*/  IMAD.WIDE.U32.X R6, R23, UR11, R6, P2 ;  /* 0x0000000b17067c25 */ /* 0x000fd000090e0406 */
.L_x_167:
[----:B------:R-:W-:Y:S01]  /*8ac0*/  ISETP.NE.AND P1, PT, R0, 0x1, PT ;  /* 0x000000010000780c */ /* 0x000fe20003f25270 */
[----:B------:R-:W-:Y:S01]  /*8ad0*/  ULDC UR6, c[0x0][0x748] ;  /* 0x0001d20000067ab9 */ /* 0x000fe20000000800 */
[----:B------:R-:W-:Y:S01]  /*8ae0*/  IADD3 R22, -R22, RZ, RZ ;  /* 0x000000ff16167210 */ /* 0x000fe20007ffe1ff */
[----:B------:R-:W-:Y:S01]  /*8af0*/  ULDC UR7, c[0x0][0x710] ;  /* 0x0001c40000077ab9 */ /* 0x000fe20000000800 */
[----:B------:R-:W-:Y:S01]  /*8b00*/  SHF.R.U64 R7, R6, UR6, R7 ;  /* 0x0000000606077c19 */ /* 0x000fe20008001207 */
[----:B------:R-:W-:Y:S01]  /*8b10*/  ULDC UR6, c[0x0][0x738] ;  /* 0x0001ce0000067ab9 */ /* 0x000fe20000000800 */
[----:B------:R-:W-:Y:S02]  /*8b20*/  LOP3.LUT R20, R20, UR21, RZ, 0xc0, !PT ;  /* 0x0000001514147c12 */ /* 0x000fe4000f8ec0ff */
[----:B------:R-:W-:-:S05]  /*8b30*/  LOP3.LUT R6, R11, UR4, RZ, 0xc0, !PT ;  /* 0x000000040b067c12 */ /* 0x000fca000f8ec0ff */
[----:B0-----:R-:W-:Y:S02]  /*8b40*/  @P1 IMAD R16, R21, R22, R4 ;  /* 0x0000001615101224 */ /* 0x001fe400078e0204 */
[----:B------:R-:W-:Y:S02]  /*8b50*/  IMAD.MOV R4, RZ, RZ, -R7 ;  /* 0x000000ffff047224 */ /* 0x000fe400078e0a07 */
[----:B------:R-:W-:Y:S02]  /*8b60*/  IMAD R7, R7, UR5, R20 ;  /* 0x0000000507077c24 */ /* 0x000fe4000f8e0214 */
[----:B------:R-:W-:Y:S01]  /*8b70*/  IMAD R19, R4, UR6, R19 ;  /* 0x0000000604137c24 */ /* 0x000fe2000f8e0213 */
[----:B------:R-:W-:Y:S01]  /*8b80*/  ULDC UR6, c[0x0][0x700] ;  /* 0x0001c00000067ab9 */ /* 0x000fe20000000800 */
[----:B------:R-:W-:Y:S02]  /*8b90*/  IMAD R16, R7, UR7, R16 ;  /* 0x0000000707107c24 */ /* 0x000fe4000f8e0210 */
[----:B------:R-:W-:-:S02]  /*8ba0*/  IMAD R7, R19, UR6, R6 ;  /* 0x0000000613077c24 */ /* 0x000fc4000f8e0206 */
[----:B------:R-:W-:-:S03]  /*8bb0*/  IMAD.MOV.U32 R4, RZ, RZ, 0x1 ;  /* 0x00000001ff047424 */ /* 0x000fc600078e00ff */
[----:B------:R-:W-:Y:S02]  /*8bc0*/  SEL R19, R7, R16, !P1 ;  /* 0x0000001007137207 */ /* 0x000fe40004800000 */
[----:B------:R-:W-:Y:S01]  /*8bd0*/  SEL R16, R16, R7, !P1 ;  /* 0x0000000710107207 */ /* 0x000fe20004800000 */
[----:B------:R-:W-:-:S07]  /*8be0*/  IMAD.MOV.U32 R7, RZ, RZ, R10 ;  /* 0x000000ffff077224 */ /* 0x000fce00078e000a */
.L_x_165:
[----:B------:R-:W-:Y:S05]  /*8bf0*/  BSYNC B1 ;  /* 0x0000000000017941 */ /* 0x000fea0003800000 */
.L_x_164:
[----:B------:R-:W-:-:S13]  /*8c00*/  LOP3.LUT P1, RZ, R4, 0xff, RZ, 0xc0, !PT ;  /* 0x000000ff04ff7812 */ /* 0x000fda000782c0ff */
[----:B------:R-:W-:Y:S05]  /*8c10*/  @P1 BRA `(.L_x_168) ;  /* 0xfffffff400101947 */ /* 0x000fea000383ffff */
[----:B------:R-:W-:Y:S05]  /*8c20*/  BSYNC B0 ;  /* 0x0000000000007941 */ /* 0x000fea0003800000 */
.L_x_156:
[----:B------:R-:W-:-:S03]  /*8c30*/  UMOV UR6, 0xffffffff ;  /* 0xffffffff00067882 */ /* 0x000fc60000000000 */
[----:B------:R-:W-:Y:S05]  /*8c40*/  BRA.DIV UR6, `(.L_x_169) ;  /* 0x0000000a06b47947 */ /* 0x000fea000b800000 */
[----:B------:R-:W-:-:S13]  /*8c50*/  ELECT P0, URZ, PT ;  /* 0x00000000003f782f */ /* 0x000fda0003800000 */
.L_x_195:
[----:B------:R-:W-:Y:S04]  /*8c60*/  BSSY B0, `(.L_x_170) ;  /* 0x0000097000007945 */ /* 0x000fe80003800000 */
[----:B------:R-:W-:Y:S05]  /*8c70*/  @!P0 BRA `(.L_x_171) ;  /* 0x0000000800548947 */ /* 0x000fea0003800000 */
[----:B------:R-:W-:-:S04]  /*8c80*/  LOP3.LUT R5, R5, 0x2, RZ, 0xfc, !PT ;  /* 0x0000000205057812 */ /* 0x000fc800078efcff */
[----:B------:R-:W-:-:S13]  /*8c90*/  ISETP.NE.AND P0, PT, R5, 0x3, PT ;  /* 0x000000030500780c */ /* 0x000fda0003f05270 */
[----:B------:R-:W-:Y:S05]  /*8ca0*/  @!P0 BRA `(.L_x_172) ;  /* 0x0000000000048947 */ /* 0x000fea0003800000 */
[----:B------:R-:W-:Y:S01]  /*8cb0*/  BPT.TRAP 0x1 ;  /* 0x000000040000795c */ /* 0x000fe20000300000 */
.L_x_172:
[----:B------:R-:W0:Y:S01]  /*8cc0*/  S2R R3, SR_CgaCtaId ;  /* 0x0000000000037919 */ /* 0x000e220000008800 */
[----:B------:R-:W-:Y:S02]  /*8cd0*/  MOV R0, 0x400 ;  /* 0x0000040000007802 */ /* 0x000fe40000000f00 */
[----:B------:R-:W-:Y:S02]  /*8ce0*/  SHF.L.U32 R2, R13, 0x1f, RZ ;  /* 0x0000001f0d027819 */ /* 0x000fe400000006ff */
[----:B0-----:R-:W-:-:S05]  /*8cf0*/  LEA R3, R3, R0, 0x18 ;  /* 0x0000000003037211 */ /* 0x001fca00078ec0ff */
[----:B------:R-:W-:-:S04]  /*8d00*/  VIADD R3, R3, 0x80 ;  /* 0x0000008003037836 */ /* 0x000fc80000000000 */
[C---:B------:R-:W-:Y:S02]  /*8d10*/  IMAD R5, R12.reuse, 0x8, R3 ;  /* 0x000000080c057824 */ /* 0x040fe400078e0203 */
[----:B------:R-:W-:Y:S02]  /*8d20*/  VIADD R12, R12, 0x1 ;  /* 0x000000010c0c7836 */ /* 0x000fe40000000000 */
[----:B------:R-:W0:Y:S03]  /*8d30*/  SYNCS.PHASECHK.TRANS64.TRYWAIT P0, [R5+URZ], R2 ;  /* 0x00000002050075a7 */ /* 0x000e26000800017f */
[----:B------:R-:W-:-:S04]  /*8d40*/  ISETP.NE.AND P1, PT, R12, 0x10, PT ;  /* 0x000000100c00780c */ /* 0x000fc80003f25270 */
[----:B------:R-:W-:Y:S02]  /*8d50*/  SEL R0, RZ, 0x1, P1 ;  /* 0x00000001ff007807 */ /* 0x000fe40000800000 */
[----:B------:R-:W-:Y:S02]  /*8d60*/  SEL R12, R12, RZ, P1 ;  /* 0x000000ff0c0c7207 */ /* 0x000fe40000800000 */
[----:B------:R-:W-:-:S03]  /*8d70*/  LOP3.LUT R13, R13, R0, RZ, 0x3c, !PT ;  /* 0x000000000d0d7212 */ /* 0x000fc600078e3cff */
[----:B------:R-:W-:Y:S01]  /*8d80*/  IMAD R7, R12, 0x8, R3 ;  /* 0x000000080c077824 */ /* 0x000fe200078e0203 */
[----:B------:R-:W-:Y:S01]  /*8d90*/  SHF.L.U32 R4, R13, 0x1f, RZ ;  /* 0x0000001f0d047819 */ /* 0x000fe200000006ff */
[----:B0-----:R-:W-:Y:S06]  /*8da0*/  @!P0 BRA `(.L_x_173) ;  /* 0x0000000800808947 */ /* 0x001fec0003800000 */
.L_x_196:
[----:B------:R-:W1:Y:S01]  /*8db0*/  SYNCS.PHASECHK.TRANS64.TRYWAIT P0, [R7+URZ], R4 ;  /* 0x00000004070075a7 */ /* 0x000e62000800017f */
[----:B------:R-:W-:-:S05]  /*8dc0*/  VIADD R0, R12, 0x1 ;  /* 0x000000010c007836 */ /* 0x000fca0000000000 */
[----:B------:R-:W-:-:S04]  /*8dd0*/  ISETP.NE.AND P1, PT, R0, 0x10, PT ;  /* 0x000000100000780c */ /* 0x000fc80003f25270 */
[----:B0-----:R-:W-:Y:S02]  /*8de0*/  SEL R2, RZ, 0x1, P1 ;  /* 0x00000001ff027807 */ /* 0x001fe40000800000 */
[----:B------:R-:W-:Y:S02]  /*8df0*/  SEL R0, R0, RZ, P1 ;  /* 0x000000ff00007207 */ /* 0x000fe40000800000 */
[----:B------:R-:W-:-:S03]  /*8e00*/  LOP3.LUT R13, R13, R2, RZ, 0x3c, !PT ;  /* 0x000000020d0d7212 */ /* 0x000fc600078e3cff */
[----:B------:R-:W-:Y:S01]  /*8e10*/  IMAD R6, R0, 0x8, R3 ;  /* 0x0000000800067824 */ /* 0x000fe200078e0203 */
[----:B------:R-:W-:Y:S01]  /*8e20*/  SHF.L.U32 R5, R13, 0x1f, RZ ;  /* 0x0000001f0d057819 */ /* 0x000fe200000006ff */
[----:B-1----:R-:W-:Y:S06]  /*8e30*/  @!P0 BRA `(.L_x_174) ;  /* 0x0000000800708947 */ /* 0x002fec0003800000 */
.L_x_197:
[----:B------:R-:W1:Y:S01]  /*8e40*/  SYNCS.PHASECHK.TRANS64.TRYWAIT P0, [R6+URZ], R5 ;  /* 0x00000005060075a7 */ /* 0x000e62000800017f */
[----:B------:R-:W-:-:S04]  /*8e50*/  IADD3 R0, R0, 0x1, RZ ;  /* 0x0000000100007810 */ /* 0x000fc80007ffe0ff */
[----:B------:R-:W-:-:S04]  /*8e60*/  ISETP.NE.AND P1, PT, R0, 0x10, PT ;  /* 0x000000100000780c */ /* 0x000fc80003f25270 */
[----:B------:R-:W-:Y:S02]  /*8e70*/  SEL R2, RZ, 0x1, P1 ;  /* 0x00000001ff027807 */ /* 0x000fe40000800000 */
[----:B------:R-:W-:Y:S02]  /*8e80*/  SEL R0, R0, RZ, P1 ;  /* 0x000000ff00007207 */ /* 0x000fe40000800000 */
[----:B------:R-:W-:-:S03]  /*8e90*/  LOP3.LUT R13, R13, R2, RZ, 0x3c, !PT ;  /* 0x000000020d0d7212 */ /* 0x000fc600078e3cff */
[----:B0-----:R-:W-:Y:S01]  /*8ea0*/  IMAD R7, R0, 0x8, R3 ;  /* 0x0000000800077824 */ /* 0x001fe200078e0203 */
[----:B------:R-:W-:Y:S01]  /*8eb0*/  SHF.L.U32 R4, R13, 0x1f, RZ ;  /* 0x0000001f0d047819 */ /* 0x000fe200000006ff */
[----:B-1----:R-:W-:Y:S06]  /*8ec0*/  @!P0 BRA `(.L_x_175) ;  /* 0x0000000800608947 */ /* 0x002fec0003800000 */
.L_x_198:
[----:B------:R-:W1:Y:S01]  /*8ed0*/  SYNCS.PHASECHK.TRANS64.TRYWAIT P0, [R7+URZ], R4 ;  /* 0x00000004070075a7 */ /* 0x000e62000800017f */
[----:B------:R-:W-:-:S05]  /*8ee0*/  VIADD R0, R0, 0x1 ;  /* 0x0000000100007836 */ /* 0x000fca0000000000 */
[----:B------:R-:W-:-:S04]  /*8ef0*/  ISETP.NE.AND P1, PT, R0, 0x10, PT ;  /* 0x000000100000780c */ /* 0x000fc80003f25270 */
[----:B------:R-:W-:Y:S02]  /*8f00*/  SEL R2, RZ, 0x1, P1 ;  /* 0x00000001ff027807 */ /* 0x000fe40000800000 */
[----:B------:R-:W-:Y:S02]  /*8f10*/  SEL R0, R0, RZ, P1 ;  /* 0x000000ff00007207 */ /* 0x000fe40000800000 */
[----:B------:R-:W-:-:S03]  /*8f20*/  LOP3.LUT R13, R13, R2, RZ, 0x3c, !PT ;  /* 0x000000020d0d7212 */ /* 0x000fc600078e3cff */
[----:B0-----:R-:W-:Y:S01]  /*8f30*/  IMAD R6, R0, 0x8, R3 ;  /* 0x0000000800067824 */ /* 0x001fe200078e0203 */
[----:B------:R-:W-:Y:S01]  /*8f40*/  SHF.L.U32 R5, R13, 0x1f, RZ ;  /* 0x0000001f0d057819 */ /* 0x000fe200000006ff */
[----:B-1----:R-:W-:Y:S06]  /*8f50*/  @!P0 BRA `(.L_x_176) ;  /* 0x0000000800508947 */ /* 0x002fec0003800000 */
.L_x_199:
        /* <DEDUP_REMOVED lines=9> */
.L_x_200:
        /* <DEDUP_REMOVED lines=9> */
.L_x_201:
        /* <DEDUP_REMOVED lines=9> */
.L_x_202:
        /* <DEDUP_REMOVED lines=9> */
.L_x_203:
        /* <DEDUP_REMOVED lines=9> */
.L_x_204:
        /* <DEDUP_REMOVED lines=9> */
.L_x_205:
        /* <DEDUP_REMOVED lines=9> */
.L_x_206:
        /* <DEDUP_REMOVED lines=9> */
.L_x_207:
        /* <DEDUP_REMOVED lines=9> */
.L_x_208:
        /* <DEDUP_REMOVED lines=9> */
.L_x_209:
[----:B------:R-:W1:Y:S01]  /*9500*/  SYNCS.PHASECHK.TRANS64.TRYWAIT P0, [R6+URZ], R5 ;  /* 0x00000005060075a7 */ /* 0x000e62000800017f */
[----:B------:R-:W-:-:S05]  /*9510*/  VIADD R0, R0, 0x1 ;  /* 0x0000000100007836 */ /* 0x000fca0000000000 */
[----:B------:R-:W-:-:S04]  /*9520*/  ISETP.NE.AND P1, PT, R0, 0x10, PT ;  /* 0x000000100000780c */ /* 0x000fc80003f25270 */
[----:B------:R-:W-:Y:S02]  /*9530*/  SEL R2, RZ, 0x1, P1 ;  /* 0x00000001ff027807 */ /* 0x000fe40000800000 */
[----:B------:R-:W-:Y:S02]  /*9540*/  SEL R0, R0, RZ, P1 ;  /* 0x000000ff00007207 */ /* 0x000fe40000800000 */
[----:B------:R-:W-:Y:S01]  /*9550*/  LOP3.LUT R2, R13, R2, RZ, 0x3c, !PT ;  /* 0x000000020d027212 */ /* 0x000fe200078e3cff */
[----:B-1----:R-:W-:Y:S06]  /*9560*/  @!P0 BRA `(.L_x_187) ;  /* 0x0000000400a88947 */ /* 0x002fec0003800000 */
.L_x_210:
[----:B------:R-:W-:Y:S01]  /*9570*/  IMAD R3, R0, 0x8, R3 ;  /* 0x0000000800037824 */ /* 0x000fe200078e0203 */
[----:B------:R-:W-:-:S07]  /*9580*/  SHF.L.U32 R0, R2, 0x1f, RZ ;  /* 0x0000001f02007819 */ /* 0x000fce00000006ff */
.L_x_188:
[----:B--2---:R2:W3:Y:S02]  /*9590*/  SYNCS.PHASECHK.TRANS64.TRYWAIT P0, [R3+URZ], R0 ;  /* 0x00000000030075a7 */ /* 0x0044e4000800017f */
[----:B---3--:R-:W-:Y:S05]  /*95a0*/  @!P0 NANOSLEEP.SYNCS 0x989680 ;  /* 0x009896800000895d */ /* 0x008fea0003900000 */
[----:B------:R-:W3:Y:S02]  /*95b0*/  @!P0 SYNCS.PHASECHK.TRANS64 P0, [R3+URZ], R0 ;  /* 0x00000000030085a7 */ /* 0x000ee4000800007f */
[----:B---3--:R-:W-:Y:S05]  /*95c0*/  @!P0 BRA `(.L_x_188) ;  /* 0xfffffffc00f08947 */ /* 0x008fea000383ffff */
.L_x_171:
[----:B------:R-:W-:Y:S05]  /*95d0*/  BSYNC B0 ;  /* 0x0000000000007941 */ /* 0x000fea0003800000 */
.L_x_170:
[----:B------:R-:W-:Y:S05]  /*95e0*/  EXIT ;  /* 0x000000000000794d */ /* 0x000fea0003800000 */
.L_x_18:
[----:B-1----:R-:W-:-:S04]  /*95f0*/  IMAD.U32 R11, RZ, RZ, UR12 ;  /* 0x0000000cff0b7e24 */ /* 0x002fc8000f8e00ff */
[----:B------:R1:W4:Y:S03]  /*9600*/  SYNCS.PHASECHK.TRANS64.TRYWAIT P0, [R11+URZ], R18 ;  /* 0x000000120b0075a7 */ /* 0x000326000800017f */
[----:B----4-:R-:W-:Y:S05]  /*9610*/  @!P0 NANOSLEEP.SYNCS 0x989680 ;  /* 0x009896800000895d */ /* 0x010fea0003900000 */
[----:B------:R-:W4:Y:S02]  /*9620*/  @!P0 SYNCS.PHASECHK.TRANS64 P0, [R11+URZ], R18 ;  /* 0x000000120b0085a7 */ /* 0x000f24000800007f */
[----:B----4-:R-:W-:Y:S05]  /*9630*/  @!P0 BRA `(.L_x_18) ;  /* 0xfffffffc00ec8947 */ /* 0x010fea000383ffff */
[----:B------:R-:W-:Y:S05]  /*9640*/  BRA `(.L_x_17) ;  /* 0xffffff8000f87947 */ /* 0x000fea000383ffff */
.L_x_157:
[----:B------:R-:W-:Y:S01]  /*9650*/  BSSY B1, `(.L_x_189) ;  /* 0x0000006000017945 */ /* 0x000fe20003800000 */
[----:B------:R-:W-:-:S07]  /*9660*/  IMAD.MOV.U32 R4, RZ, RZ, -0x1 ;  /* 0xffffffffff047424 */ /* 0x000fce00078e00ff */
[----:B------:R-:W-:Y:S05]  /*9670*/  WARPSYNC.COLLECTIVE R4, `(.L_x_190) ;  /* 0x00000000040c7348 */ /* 0x000fea0003c00000 */
[----:B------:R-:W-:Y:S02]  /*9680*/  ELECT P1, UR62, PT ;  /* 0x00000000003e782f */ /* 0x000fe40003820000 */
[----:B------:R-:W-:Y:S01]  /*9690*/  MOV R4, UR62 ;  /* 0x0000003e00047c02 */ /* 0x000fe20008000f00 */
[----:B------:R-:W-:Y:S10]  /*96a0*/  ENDCOLLECTIVE ;  /* 0x000000000000791b */ /* 0x000ff40003800000 */
.L_x_190:
[----:B------:R-:W-:Y:S05]  /*96b0*/  BSYNC B1 ;  /* 0x0000000000017941 */ /* 0x000fea0003800000 */
.L_x_189:
[----:B------:R-:W-:Y:S05]  /*96c0*/  BRA `(.L_x_191) ;  /* 0xffffffe800707947 */ /* 0x000fea000383ffff */
.L_x_160:
[----:B-1----:R1:W2:Y:S02]  /*96d0*/  SYNCS.PHASECHK.TRANS64.TRYWAIT P1, [R20+URZ+0x80], R9 ;  /* 0x00008009140075a7 */ /* 0x0022a4000802017f */
[----:B--2---:R-:W-:Y:S05]  /*96e0*/  @!P1 NANOSLEEP.SYNCS 0x989680 ;  /* 0x009896800000995d */ /* 0x004fea0003900000 */
[----:B------:R-:W2:Y:S02]  /*96f0*/  @!P1 SYNCS.PHASECHK.TRANS64 P1, [R20+URZ+0x80], R9 ;  /* 0x00008009140095a7 */ /* 0x000ea4000802007f */
[----:B--2---:R-:W-:Y:S05]  /*9700*/  @!P1 BRA `(.L_x_160) ;  /* 0xfffffffc00f09947 */ /* 0x004fea000383ffff */
[----:B------:R-:W-:Y:S05]  /*9710*/  BRA `(.L_x_192) ;  /* 0xffffffe800a87947 */ /* 0x000fea000383ffff */
.L_x_169:
[----:B------:R-:W-:Y:S01]  /*9720*/  BSSY B0, `(.L_x_193) ;  /* 0x0000006000007945 */ /* 0x000fe20003800000 */
[----:B------:R-:W-:-:S07]  /*9730*/  IMAD.MOV.U32 R4, RZ, RZ, -0x1 ;  /* 0xffffffffff047424 */ /* 0x000fce00078e00ff */
[----:B------:R-:W-:Y:S05]  /*9740*/  WARPSYNC.COLLECTIVE R4, `(.L_x_194) ;  /* 0x00000000040c7348 */ /* 0x000fea0003c00000 */
[----:B------:R-:W-:Y:S02]  /*9750*/  ELECT P1, UR62, PT ;  /* 0x00000000003e782f */ /* 0x000fe40003820000 */
[----:B------:R-:W-:Y:S01]  /*9760*/  MOV R4, UR62 ;  /* 0x0000003e00047c02 */ /* 0x000fe20008000f00 */
[----:B------:R-:W-:Y:S10]  /*9770*/  ENDCOLLECTIVE ;  /* 0x000000000000791b */ /* 0x000ff40003800000 */
.L_x_194:
[----:B------:R-:W-:Y:S05]  /*9780*/  BSYNC B0 ;  /* 0x0000000000007941 */ /* 0x000fea0003800000 */
.L_x_193:
[----:B------:R-:W-:Y:S01]  /*9790*/  PLOP3.LUT P0, PT, P1, PT, PT, 0x80, 0x0 ;  /* 0x000000000000781c */ /* 0x000fe20000f0f070 */
[----:B------:R-:W-:-:S12]  /*97a0*/  BRA `(.L_x_195) ;  /* 0xfffffff4002c7947 */ /* 0x000fd8000383ffff */
.L_x_173:
[----:B0-----:R0:W1:Y:S02]  /*97b0*/  SYNCS.PHASECHK.TRANS64.TRYWAIT P0, [R5+URZ], R2 ;  /* 0x00000002050075a7 */ /* 0x001064000800017f */
[----:B-1----:R-:W-:Y:S05]  /*97c0*/  @!P0 NANOSLEEP.SYNCS 0x989680 ;  /* 0x009896800000895d */ /* 0x002fea0003900000 */
[----:B------:R-:W1:Y:S02]  /*97d0*/  @!P0 SYNCS.PHASECHK.TRANS64 P0, [R5+URZ], R2 ;  /* 0x00000002050085a7 */ /* 0x000e64000800007f */
[----:B-1----:R-:W-:Y:S05]  /*97e0*/  @!P0 BRA `(.L_x_173) ;  /* 0xfffffffc00f08947 */ /* 0x002fea000383ffff */
[----:B------:R-:W-:Y:S05]  /*97f0*/  BRA `(.L_x_196) ;  /* 0xfffffff4006c7947 */ /* 0x000fea000383ffff */
.L_x_174:
[----:B0-----:R0:W1:Y:S02]  /*9800*/  SYNCS.PHASECHK.TRANS64.TRYWAIT P0, [R7+URZ], R4 ;  /* 0x00000004070075a7 */ /* 0x001064000800017f */
[----:B-1----:R-:W-:Y:S05]  /*9810*/  @!P0 NANOSLEEP.SYNCS 0x989680 ;  /* 0x009896800000895d */ /* 0x002fea0003900000 */
[----:B------:R-:W1:Y:S02]  /*9820*/  @!P0 SYNCS.PHASECHK.TRANS64 P0, [R7+URZ], R4 ;  /* 0x00000004070085a7 */ /* 0x000e64000800007f */
[----:B-1----:R-:W-:Y:S05]  /*9830*/  @!P0 BRA `(.L_x_174) ;  /* 0xfffffffc00f08947 */ /* 0x002fea000383ffff */
[----:B------:R-:W-:Y:S05]  /*9840*/  BRA `(.L_x_197) ;  /* 0xfffffff4007c7947 */ /* 0x000fea000383ffff */
.L_x_175:
[----:B0-----:R0:W1:Y:S02]  /*9850*/  SYNCS.PHASECHK.TRANS64.TRYWAIT P0, [R6+URZ], R5 ;  /* 0x00000005060075a7 */ /* 0x001064000800017f */
[----:B-1----:R-:W-:Y:S05]  /*9860*/  @!P0 NANOSLEEP.SYNCS 0x989680 ;  /* 0x009896800000895d */ /* 0x002fea0003900000 */
[----:B------:R-:W1:Y:S02]  /*9870*/  @!P0 SYNCS.PHASECHK.TRANS64 P0, [R6+URZ], R5 ;  /* 0x00000005060085a7 */ /* 0x000e64000800007f */
[----:B-1----:R-:W-:Y:S05]  /*9880*/  @!P0 BRA `(.L_x_175) ;  /* 0xfffffffc00f08947 */ /* 0x002fea000383ffff */
[----:B------:R-:W-:Y:S05]  /*9890*/  BRA `(.L_x_198) ;  /* 0xfffffff4008c7947 */ /* 0x000fea000383ffff */
.L_x_176:
[----:B0-----:R0:W1:Y:S02]  /*98a0*/  SYNCS.PHASECHK.TRANS64.TRYWAIT P0, [R7+URZ], R4 ;  /* 0x00000004070075a7 */ /* 0x001064000800017f */
[----:B-1----:R-:W-:Y:S05]  /*98b0*/  @!P0 NANOSLEEP.SYNCS 0x989680 ;  /* 0x009896800000895d */ /* 0x002fea0003900000 */
[----:B------:R-:W1:Y:S02]  /*98c0*/  @!P0 SYNCS.PHASECHK.TRANS64 P0, [R7+URZ], R4 ;  /* 0x00000004070085a7 */ /* 0x000e64000800007f */
[----:B-1----:R-:W-:Y:S05]  /*98d0*/  @!P0 BRA `(.L_x_176) ;  /* 0xfffffffc00f08947 */ /* 0x002fea000383ffff */
[----:B------:R-:W-:Y:S05]  /*98e0*/  BRA `(.L_x_199) ;  /* 0xfffffff4009c7947 */ /* 0x000fea000383ffff */
.L_x_177:
[----:B0-----:R0:W1:Y:S02]  /*98f0*/  SYNCS.PHASECHK.TRANS64.TRYWAIT P0, [R6+URZ], R5 ;  /* 0x00000005060075a7 */ /* 0x001064000800017f */
[----:B-1----:R-:W-:Y:S05]  /*9900*/  @!P0 NANOSLEEP.SYNCS 0x989680 ;  /* 0x009896800000895d */ /* 0x002fea0003900000 */
[----:B------:R-:W1:Y:S02]  /*9910*/  @!P0 SYNCS.PHASECHK.TRANS64 P0, [R6+URZ], R5 ;  /* 0x00000005060085a7 */ /* 0x000e64000800007f */
[----:B-1----:R-:W-:Y:S05]  /*9920*/  @!P0 BRA `(.L_x_177) ;  /* 0xfffffffc00f08947 */ /* 0x002fea000383ffff */
[----:B------:R-:W-:Y:S05]  /*9930*/  BRA `(.L_x_200) ;  /* 0xfffffff400ac7947 */ /* 0x000fea000383ffff */
.L_x_178:
[----:B0-----:R0:W1:Y:S02]  /*9940*/  SYNCS.PHASECHK.TRANS64.TRYWAIT P0, [R7+URZ], R4 ;  /* 0x00000004070075a7 */ /* 0x001064000800017f */
[----:B-1----:R-:W-:Y:S05]  /*9950*/  @!P0 NANOSLEEP.SYNCS 0x989680 ;  /* 0x009896800000895d */ /* 0x002fea0003900000 */
[----:B------:R-:W1:Y:S02]  /*9960*/  @!P0 SYNCS.PHASECHK.TRANS64 P0, [R7+URZ], R4 ;  /* 0x00000004070085a7 */ /* 0x000e64000800007f */
[----:B-1----:R-:W-:Y:S05]  /*9970*/  @!P0 BRA `(.L_x_178) ;  /* 0xfffffffc00f08947 */ /* 0x002fea000383ffff */
[----:B------:R-:W-:Y:S05]  /*9980*/  BRA `(.L_x_201) ;  /* 0xfffffff400bc7947 */ /* 0x000fea000383ffff */
.L_x_179:
[----:B0-----:R0:W1:Y:S02]  /*9990*/  SYNCS.PHASECHK.TRANS64.TRYWAIT P0, [R6+URZ], R5 ;  /* 0x00000005060075a7 */ /* 0x001064000800017f */
[----:B-1----:R-:W-:Y:S05]  /*99a0*/  @!P0 NANOSLEEP.SYNCS 0x989680 ;  /* 0x009896800000895d */ /* 0x002fea0003900000 */
[----:B------:R-:W1:Y:S02]  /*99b0*/  @!P0 SYNCS.PHASECHK.TRANS64 P0, [R6+URZ], R5 ;  /* 0x00000005060085a7 */ /* 0x000e64000800007f */
[----:B-1----:R-:W-:Y:S05]  /*99c0*/  @!P0 BRA `(.L_x_179) ;  /* 0xfffffffc00f08947 */ /* 0x002fea000383ffff */
[----:B------:R-:W-:Y:S05]  /*99d0*/  BRA `(.L_x_202) ;  /* 0xfffffff400cc7947 */ /* 0x000fea000383ffff */
.L_x_180:
[----:B0-----:R0:W1:Y:S02]  /*99e0*/  SYNCS.PHASECHK.TRANS64.TRYWAIT P0, [R7+URZ], R4 ;  /* 0x00000004070075a7 */ /* 0x001064000800017f */
[----:B-1----:R-:W-:Y:S05]  /*99f0*/  @!P0 NANOSLEEP.SYNCS 0x989680 ;  /* 0x009896800000895d */ /* 0x002fea0003900000 */
[----:B------:R-:W1:Y:S02]  /*9a00*/  @!P0 SYNCS.PHASECHK.TRANS64 P0, [R7+URZ], R4 ;  /* 0x00000004070085a7 */ /* 0x000e64000800007f */
[----:B-1----:R-:W-:Y:S05]  /*9a10*/  @!P0 BRA `(.L_x_180) ;  /* 0xfffffffc00f08947 */ /* 0x002fea000383ffff */
[----:B------:R-:W-:Y:S05]  /*9a20*/  BRA `(.L_x_203) ;  /* 0xfffffff400dc7947 */ /* 0x000fea000383ffff */
.L_x_181:
[----:B0-----:R0:W1:Y:S02]  /*9a30*/  SYNCS.PHASECHK.TRANS64.TRYWAIT P0, [R6+URZ], R5 ;  /* 0x00000005060075a7 */ /* 0x001064000800017f */
[----:B-1----:R-:W-:Y:S05]  /*9a40*/  @!P0 NANOSLEEP.SYNCS 0x989680 ;  /* 0x009896800000895d */ /* 0x002fea0003900000 */
[----:B------:R-:W1:Y:S02]  /*9a50*/  @!P0 SYNCS.PHASECHK.TRANS64 P0, [R6+URZ], R5 ;  /* 0x00000005060085a7 */ /* 0x000e64000800007f */
[----:B-1----:R-:W-:Y:S05]  /*9a60*/  @!P0 BRA `(.L_x_181) ;  /* 0xfffffffc00f08947 */ /* 0x002fea000383ffff */
[----:B------:R-:W-:Y:S05]  /*9a70*/  BRA `(.L_x_204) ;  /* 0xfffffff400ec7947 */ /* 0x000fea000383ffff */
.L_x_182:
[----:B0-----:R0:W1:Y:S02]  /*9a80*/  SYNCS.PHASECHK.TRANS64.TRYWAIT P0, [R7+URZ], R4 ;  /* 0x00000004070075a7 */ /* 0x001064000800017f */
[----:B-1----:R-:W-:Y:S05]  /*9a90*/  @!P0 NANOSLEEP.SYNCS 0x989680 ;  /* 0x009896800000895d */ /* 0x002fea0003900000 */
[----:B------:R-:W1:Y:S02]  /*9aa0*/  @!P0 SYNCS.PHASECHK.TRANS64 P0, [R7+URZ], R4 ;  /* 0x00000004070085a7 */ /* 0x000e64000800007f */
[----:B-1----:R-:W-:Y:S05]  /*9ab0*/  @!P0 BRA `(.L_x_182) ;  /* 0xfffffffc00f08947 */ /* 0x002fea000383ffff */
[----:B------:R-:W-:Y:S05]  /*9ac0*/  BRA `(.L_x_205) ;  /* 0xfffffff400fc7947 */ /* 0x000fea000383ffff */
.L_x_183:
[----:B0-----:R0:W1:Y:S02]  /*9ad0*/  SYNCS.PHASECHK.TRANS64.TRYWAIT P0, [R6+URZ], R5 ;  /* 0x00000005060075a7 */ /* 0x001064000800017f */
[----:B-1----:R-:W-:Y:S05]  /*9ae0*/  @!P0 NANOSLEEP.SYNCS 0x989680 ;  /* 0x009896800000895d */ /* 0x002fea0003900000 */
[----:B------:R-:W1:Y:S02]  /*9af0*/  @!P0 SYNCS.PHASECHK.TRANS64 P0, [R6+URZ], R5 ;  /* 0x00000005060085a7 */ /* 0x000e64000800007f */
[----:B-1----:R-:W-:Y:S05]  /*9b00*/  @!P0 BRA `(.L_x_183) ;  /* 0xfffffffc00f08947 */ /* 0x002fea000383ffff */
[----:B------:R-:W-:Y:S05]  /*9b10*/  BRA `(.L_x_206) ;  /* 0xfffffff8000c7947 */ /* 0x000fea000383ffff */
.L_x_184:
[----:B0-----:R0:W1:Y:S02]  /*9b20*/  SYNCS.PHASECHK.TRANS64.TRYWAIT P0, [R7+URZ], R4 ;  /* 0x00000004070075a7 */ /* 0x001064000800017f */
[----:B-1----:R-:W-:Y:S05]  /*9b30*/  @!P0 NANOSLEEP.SYNCS 0x989680 ;  /* 0x009896800000895d */ /* 0x002fea0003900000 */
[----:B------:R-:W1:Y:S02]  /*9b40*/  @!P0 SYNCS.PHASECHK.TRANS64 P0, [R7+URZ], R4 ;  /* 0x00000004070085a7 */ /* 0x000e64000800007f */
[----:B-1----:R-:W-:Y:S05]  /*9b50*/  @!P0 BRA `(.L_x_184) ;  /* 0xfffffffc00f08947 */ /* 0x002fea000383ffff */
[----:B------:R-:W-:Y:S05]  /*9b60*/  BRA `(.L_x_207) ;  /* 0xfffffff8001c7947 */ /* 0x000fea000383ffff */
.L_x_185:
[----:B0-----:R0:W1:Y:S02]  /*9b70*/  SYNCS.PHASECHK.TRANS64.TRYWAIT P0, [R6+URZ], R5 ;  /* 0x00000005060075a7 */ /* 0x001064000800017f */
[----:B-1----:R-:W-:Y:S05]  /*9b80*/  @!P0 NANOSLEEP.SYNCS 0x989680 ;  /* 0x009896800000895d */ /* 0x002fea0003900000 */
[----:B------:R-:W1:Y:S02]  /*9b90*/  @!P0 SYNCS.PHASECHK.TRANS64 P0, [R6+URZ], R5 ;  /* 0x00000005060085a7 */ /* 0x000e64000800007f */
[----:B-1----:R-:W-:Y:S05]  /*9ba0*/  @!P0 BRA `(.L_x_185) ;  /* 0xfffffffc00f08947 */ /* 0x002fea000383ffff */
[----:B------:R-:W-:Y:S05]  /*9bb0*/  BRA `(.L_x_208) ;  /* 0xfffffff8002c7947 */ /* 0x000fea000383ffff */
.L_x_186:
[----:B0-----:R0:W1:Y:S02]  /*9bc0*/  SYNCS.PHASECHK.TRANS64.TRYWAIT P0, [R7+URZ], R4 ;  /* 0x00000004070075a7 */ /* 0x001064000800017f */
[----:B-1----:R-:W-:Y:S05]  /*9bd0*/  @!P0 NANOSLEEP.SYNCS 0x989680 ;  /* 0x009896800000895d */ /* 0x002fea0003900000 */
[----:B------:R-:W1:Y:S02]  /*9be0*/  @!P0 SYNCS.PHASECHK.TRANS64 P0, [R7+URZ], R4 ;  /* 0x00000004070085a7 */ /* 0x000e64000800007f */
[----:B-1----:R-:W-:Y:S05]  /*9bf0*/  @!P0 BRA `(.L_x_186) ;  /* 0xfffffffc00f08947 */ /* 0x002fea000383ffff */
[----:B------:R-:W-:Y:S05]  /*9c00*/  BRA `(.L_x_209) ;  /* 0xfffffff8003c7947 */ /* 0x000fea000383ffff */
.L_x_187:
[----:B-1----:R1:W2:Y:S02]  /*9c10*/  SYNCS.PHASECHK.TRANS64.TRYWAIT P0, [R6+URZ], R5 ;  /* 0x00000005060075a7 */ /* 0x0022a4000800017f */
[----:B--2---:R-:W-:Y:S05]  /*9c20*/  @!P0 NANOSLEEP.SYNCS 0x989680 ;  /* 0x009896800000895d */ /* 0x004fea0003900000 */
[----:B------:R-:W2:Y:S02]  /*9c30*/  @!P0 SYNCS.PHASECHK.TRANS64 P0, [R6+URZ], R5 ;  /* 0x00000005060085a7 */ /* 0x000ea4000800007f */
[----:B--2---:R-:W-:Y:S05]  /*9c40*/  @!P0 BRA `(.L_x_187) ;  /* 0xfffffffc00f08947 */ /* 0x004fea000383ffff */
[----:B------:R-:W-:Y:S05]  /*9c50*/  BRA `(.L_x_210) ;  /* 0xfffffff800447947 */ /* 0x000fea000383ffff */
.L_x_211:
[----:B------:R-:W-:-:S00]  /*9c60*/  BRA `(.L_x_211) ;  /* 0xfffffffc00fc7947 */ /* 0x000fc0000383ffff */
[----:B------:R-:W-:-:S00]  /*9c70*/  NOP ;  /* 0x0000000000007918 */ /* 0x000fc00000000000 */
        /* <DEDUP_REMOVED lines=8> */
.L_x_212:


//--------------------- .nv.shared._ZN7cutlass13device_kernelINS_4gemm6kernel13GemmUniversalIN4cute5tupleIJiiiiEEENS1_10collective13CollectiveMmaINS1_43MainloopSm90TmaGmmaWarpSpecializedSparseFP8ILi16ENS5_IJNS4_1CILi1EEESB_SB_EEENS1_35KernelTmaWarpSpecializedCooperativeEEENS5_IJNSA_ILi256EEENSA_ILi64EEESG_EEENS_12float_e4m3_tENS5_IJNS4_6LayoutINS5_IJiNS5_IJNSA_ILi2EEEiEEEiEEENS5_IJlNS5_IJSB_SK_EEElEEEEENSJ_INS5_IJNS5_IJSG_iEEESQ_iEEENS5_IJNS5_IJSG_NSA_ILi4096EEEEEENS5_IJSB_lEEElEEEEEEEESI_NS5_IJlSB_lEEENS4_8TiledMMAINS4_8MMA_AtomIJNS4_4SM904GMMA6SPARSE31GMMA_64x64x64_F32E4M3E4M3_SS_TNILNS12_7ScaleInE1ELS15_1ELNS12_9SparseSelE0EEEEEENSJ_INS5_IJSK_SB_SB_EEENS5_IJSB_NSA_ILi0EEES1A_EEEEENS5_IJNS4_10UnderscoreES1D_S1D_EEEEENS4_13SM90_TMA_LOADENS4_14ComposedLayoutINS4_7SwizzleILi1ELi4ELi3EEENS4_25smem_sparse_ptr_flag_bitsILi2ELi8EEENSJ_INS5_IJNS5_IJSB_NSA_ILi8EEEEEENS5_IJSK_NSA_ILi32EEEEEEEEENS5_IJNS5_IJS1A_SG_EEESN_EEEEEEEvNS4_8identityES1G_NS1H_INS1I_ILi2ELi4ELi3EEENS4_18smem_ptr_flag_bitsILi8EEENSJ_INS5_IJS1M_SG_EEENS5_IJSG_SB_EEEEEEEvS1V_EENS_8epilogue10collective6detail29Sm90TmaWarpSpecializedAdapterINS25_15DefaultEpilogueIfNS5_IJSB_llEEES29_NS24_6thread17LinearCombinationIfLi1EffLNS2A_9ScaleType4KindE0ELNS_15FloatRoundStyleE2EfEENS1_15EpilogueDefaultEEEEEvvEEEEvNT_6ParamsE --------------------------
	.section	.nv.shared._ZN7cutlass13device_kernelINS_4gemm6kernel13GemmUniversalIN4cute5tupleIJiiiiEEENS1_10collective13CollectiveMmaINS1_43MainloopSm90TmaGmmaWarpSpecializedSparseFP8ILi16ENS5_IJNS4_1CILi1EEESB_SB_EEENS1_35KernelTmaWarpSpecializedCooperativeEEENS5_IJNSA_ILi256EEENSA_ILi64EEESG_EEENS_12float_e4m3_tENS5_IJNS4_6LayoutINS5_IJiNS5_IJNSA_ILi2EEEiEEEiEEENS5_IJlNS5_IJSB_SK_EEElEEEEENSJ_INS5_IJNS5_IJSG_iEEESQ_iEEENS5_IJNS5_IJSG_NSA_ILi4096EEEEEENS5_IJSB_lEEElEEEEEEEESI_NS5_IJlSB_lEEENS4_8TiledMMAINS4_8MMA_AtomIJNS4_4SM904GMMA6SPARSE31GMMA_64x64x64_F32E4M3E4M3_SS_TNILNS12_7ScaleInE1ELS15_1ELNS12_9SparseSelE0EEEEEENSJ_INS5_IJSK_SB_SB_EEENS5_IJSB_NSA_ILi0EEES1A_EEEEENS5_IJNS4_10UnderscoreES1D_S1D_EEEEENS4_13SM90_TMA_LOADENS4_14ComposedLayoutINS4_7SwizzleILi1ELi4ELi3EEENS4_25smem_sparse_ptr_flag_bitsILi2ELi8EEENSJ_INS5_IJNS5_IJSB_NSA_ILi8EEEEEENS5_IJSK_NSA_ILi32EEEEEEEEENS5_IJNS5_IJS1A_SG_EEESN_EEEEEEEvNS4_8identityES1G_NS1H_INS1I_ILi2ELi4ELi3EEENS4_18smem_ptr_flag_bitsILi8EEENSJ_INS5_IJS1M_SG_EEENS5_IJSG_SB_EEEEEEEvS1V_EENS_8epilogue10collective6detail29Sm90TmaWarpSpecializedAdapterINS25_15DefaultEpilogueIfNS5_IJSB_llEEES29_NS24_6thread17LinearCombinationIfLi1EffLNS2A_9ScaleType4KindE0ELNS_15FloatRoundStyleE2EfEENS1_15EpilogueDefaultEEEEEvvEEEEvNT_6ParamsE,"aw",@nobits
	.sectionflags	@""
	.align	16
	.zero		1024


//--------------------- .nv.shared.reserved.0     --------------------------
	.section	.nv.shared.reserved.0,"aw",@nobits
	.weak		__nv_reservedSMEM_offset_0_alias
	.size		__nv_reservedSMEM_offset_0_alias, 0, 0
	.other		__nv_reservedSMEM_offset_0_alias,@"STO_CUDA_RESERVED_SHARED STV_DEFAULT"
__nv_reservedSMEM_offset_0_alias:
	.zero		0


//--------------------- .nv.global                --------------------------
	.section	.nv.global,"aw",@nobits
.nv.global:
	.type		_ZN39_INTERNAL_1667171e_4_k_cu_cfeae0a3_26714cute1_E,@object
	.size		_ZN39_INTERNAL_1667171e_4_k_cu_cfeae0a3_26714cute1_E,(_ZN39_INTERNAL_1667171e_4_k_cu_cfeae0a3_26714cuda3std3__45__cpo6cbeginE - _ZN39_INTERNAL_1667171e_4_k_cu_cfeae0a3_26714cute1_E)
_ZN39_INTERNAL_1667171e_4_k_cu_cfeae0a3_26714cute1_E:
	.zero		1
	.type		_ZN39_INTERNAL_1667171e_4_k_cu_cfeae0a3_26714cuda3std3__45__cpo6cbeginE,@object
	.size		_ZN39_INTERNAL_1667171e_4_k_cu_cfeae0a3_26714cuda3std3__45__cpo6cbeginE,(_ZN39_INTERNAL_1667171e_4_k_cu_cfeae0a3_26714cuda3std3__48in_placeE - _ZN39_INTERNAL_1667171e_4_k_cu_cfeae0a3_26714cuda3std3__45__cpo6cbeginE)
_ZN39_INTERNAL_1667171e_4_k_cu_cfeae0a3_26714cuda3std3__45__cpo6cbeginE:
	.zero		1
	.type		_ZN39_INTERNAL_1667171e_4_k_cu_cfeae0a3_26714cuda3std3__48in_placeE,@object
	.size		_ZN39_INTERNAL_1667171e_4_k_cu_cfeae0a3_26714cuda3std3__48in_placeE,(_ZN39_INTERNAL_1667171e_4_k_cu_cfeae0a3_26714cuda3std6ranges3__45__cpo9iter_moveE - _ZN39_INTERNAL_1667171e_4_k_cu_cfeae0a3_26714cuda3std3__48in_placeE)
_ZN39_INTERNAL_1667171e_4_k_cu_cfeae0a3_26714cuda3std3__48in_placeE:
	.zero		1
	.type		_ZN39_INTERNAL_1667171e_4_k_cu_cfeae0a3_26714cuda3std6ranges3__45__cpo9iter_moveE,@object
	.size		_ZN39_INTERNAL_1667171e_4_k_cu_cfeae0a3_26714cuda3std6ranges3__45__cpo9iter_moveE,(_ZN39_INTERNAL_1667171e_4_k_cu_cfeae0a3_26714cuda3std3__45__cpo5beginE - _ZN39_INTERNAL_1667171e_4_k_cu_cfeae0a3_26714cuda3std6ranges3__45__cpo9iter_moveE)
_ZN39_INTERNAL_1667171e_4_k_cu_cfeae0a3_26714cuda3std6ranges3__45__cpo9iter_moveE:
	.zero		1
	.type		_ZN39_INTERNAL_1667171e_4_k_cu_cfeae0a3_26714cuda3std3__45__cpo5beginE,@object
	.size		_ZN39_INTERNAL_1667171e_4_k_cu_cfeae0a3_26714cuda3std3__45__cpo5beginE,(_ZN39_INTERNAL_1667171e_4_k_cu_cfeae0a3_26714cuda3std3__441_GLOBAL__N__1667171e_4_k_cu_cfeae0a3_26716ignoreE - _ZN39_INTERNAL_1667171e_4_k_cu_cfeae0a3_26714cuda3std3__45__cpo5beginE)
_ZN39_INTERNAL_1667171e_4_k_cu_cfeae0a3_26714cuda3std3__45__cpo5beginE:
	.zero		1
	.type		_ZN39_INTERNAL_1667171e_4_k_cu_cfeae0a3_26714cuda3std3__441_GLOBAL__N__1667171e_4_k_cu_cfeae0a3_26716ignoreE,@object
	.size		_ZN39_INTERNAL_1667171e_4_k_cu_cfeae0a3_26714cuda3std3__441_GLOBAL__N__1667171e_4_k_cu_cfeae0a3_26716ignoreE,(_ZN39_INTERNAL_1667171e_4_k_cu_cfeae0a3_26714cute7productE - _ZN39_INTERNAL_1667171e_4_k_cu_cfeae0a3_26714cuda3std3__441_GLOBAL__N__1667171e_4_k_cu_cfeae0a3_26716ignoreE)
_ZN39_INTERNAL_1667171e_4_k_cu_cfeae0a3_26714cuda3std3__441_GLOBAL__N__1667171e_4_k_cu_cfeae0a3_26716ignoreE:
	.zero		1
	.type		_ZN39_INTERNAL_1667171e_4_k_cu_cfeae0a3_26714cute7productE,@object
	.size		_ZN39_INTERNAL_1667171e_4_k_cu_cfeae0a3_26714cute7productE,(_ZN39_INTERNAL_1667171e_4_k_cu_cfeae0a3_26714cuda3std3__45__cpo3endE - _ZN39_INTERNAL_1667171e_4_k_cu_cfeae0a3_26714cute7productE)
_ZN39_INTERNAL_1667171e_4_k_cu_cfeae0a3_26714cute7productE:
	.zero		1
	.type		_ZN39_INTERNAL_1667171e_4_k_cu_cfeae0a3_26714cuda3std3__45__cpo3endE,@object
	.size		_ZN39_INTERNAL_1667171e_4_k_cu_cfeae0a3_26714cuda3std3__45__cpo3endE,(_ZN39_INTERNAL_1667171e_4_k_cu_cfeae0a3_26714cuda3std3__419piecewise_constructE - _ZN39_INTERNAL_1667171e_4_k_cu_cfeae0a3_26714cuda3std3__45__cpo3endE)
_ZN39_INTERNAL_1667171e_4_k_cu_cfeae0a3_26714cuda3std3__45__cpo3endE:
	.zero		1
	.type		_ZN39_INTERNAL_1667171e_4_k_cu_cfeae0a3_26714cuda3std3__419piecewise_constructE,@object
	.size		_ZN39_INTERNAL_1667171e_4_k_cu_cfeae0a3_26714cuda3std3__419piecewise_constructE,(_ZN39_INTERNAL_1667171e_4_k_cu_cfeae0a3_26714cuda3std3__45__cpo4cendE - _ZN39_INTERNAL_1667171e_4_k_cu_cfeae0a3_26714cuda3std3__419piecewise_constructE)
_ZN39_INTERNAL_1667171e_4_k_cu_cfeae0a3_26714cuda3std3__419piecewise_constructE:
	.zero		1
	.type		_ZN39_INTERNAL_1667171e_4_k_cu_cfeae0a3_26714cuda3std3__45__cpo4cendE,@object
	.size		_ZN39_INTERNAL_1667171e_4_k_cu_cfeae0a3_26714cuda3std3__45__cpo4cendE,(_ZN39_INTERNAL_1667171e_4_k_cu_cfeae0a3_26714cuda3std6ranges3__45__cpo4swapE - _ZN39_INTERNAL_1667171e_4_k_cu_cfeae0a3_26714cuda3std3__45__cpo4cendE)
_ZN39_INTERNAL_1667171e_4_k_cu_cfeae0a3_26714cuda3std3__45__cpo4cendE:
	.zero		1
	.type		_ZN39_INTERNAL_1667171e_4_k_cu_cfeae0a3_26714cuda3std6ranges3__45__cpo4swapE,@object
	.size		_ZN39_INTERNAL_1667171e_4_k_cu_cfeae0a3_26714cuda3std6ranges3__45__cpo4swapE,(.L_7 - _ZN39_INTERNAL_1667171e_4_k_cu_cfeae0a3_26714cuda3std6ranges3__45__cpo4swapE)
_ZN39_INTERNAL_1667171e_4_k_cu_cfeae0a3_26714cuda3std6ranges3__45__cpo4swapE:
	.zero		1
.L_7:


//--------------------- .nv.constant0._ZN7cutlass13device_kernelINS_4gemm6kernel13GemmUniversalIN4cute5tupleIJiiiiEEENS1_10collective13CollectiveMmaINS1_43MainloopSm90TmaGmmaWarpSpecializedSparseFP8ILi16ENS5_IJNS4_1CILi1EEESB_SB_EEENS1_35KernelTmaWarpSpecializedCooperativeEEENS5_IJNSA_ILi256EEENSA_ILi64EEESG_EEENS_12float_e4m3_tENS5_IJNS4_6LayoutINS5_IJiNS5_IJNSA_ILi2EEEiEEEiEEENS5_IJlNS5_IJSB_SK_EEElEEEEENSJ_INS5_IJNS5_IJSG_iEEESQ_iEEENS5_IJNS5_IJSG_NSA_ILi4096EEEEEENS5_IJSB_lEEElEEEEEEEESI_NS5_IJlSB_lEEENS4_8TiledMMAINS4_8MMA_AtomIJNS4_4SM904GMMA6SPARSE31GMMA_64x64x64_F32E4M3E4M3_SS_TNILNS12_7ScaleInE1ELS15_1ELNS12_9SparseSelE0EEEEEENSJ_INS5_IJSK_SB_SB_EEENS5_IJSB_NSA_ILi0EEES1A_EEEEENS5_IJNS4_10UnderscoreES1D_S1D_EEEEENS4_13SM90_TMA_LOADENS4_14ComposedLayoutINS4_7SwizzleILi1ELi4ELi3EEENS4_25smem_sparse_ptr_flag_bitsILi2ELi8EEENSJ_INS5_IJNS5_IJSB_NSA_ILi8EEEEEENS5_IJSK_NSA_ILi32EEEEEEEEENS5_IJNS5_IJS1A_SG_EEESN_EEEEEEEvNS4_8identityES1G_NS1H_INS1I_ILi2ELi4ELi3EEENS4_18smem_ptr_flag_bitsILi8EEENSJ_INS5_IJS1M_SG_EEENS5_IJSG_SB_EEEEEEEvS1V_EENS_8epilogue10collective6detail29Sm90TmaWarpSpecializedAdapterINS25_15DefaultEpilogueIfNS5_IJSB_llEEES29_NS24_6thread17LinearCombinationIfLi1EffLNS2A_9ScaleType4KindE0ELNS_15FloatRoundStyleE2EfEENS1_15EpilogueDefaultEEEEEvvEEEEvNT_6ParamsE --------------------------
	.section	.nv.constant0._ZN7cutlass13device_kernelINS_4gemm6kernel13GemmUniversalIN4cute5tupleIJiiiiEEENS1_10collective13CollectiveMmaINS1_43MainloopSm90TmaGmmaWarpSpecializedSparseFP8ILi16ENS5_IJNS4_1CILi1EEESB_SB_EEENS1_35KernelTmaWarpSpecializedCooperativeEEENS5_IJNSA_ILi256EEENSA_ILi64EEESG_EEENS_12float_e4m3_tENS5_IJNS4_6LayoutINS5_IJiNS5_IJNSA_ILi2EEEiEEEiEEENS5_IJlNS5_IJSB_SK_EEElEEEEENSJ_INS5_IJNS5_IJSG_iEEESQ_iEEENS5_IJNS5_IJSG_NSA_ILi4096EEEEEENS5_IJSB_lEEElEEEEEEEESI_NS5_IJlSB_lEEENS4_8TiledMMAINS4_8MMA_AtomIJNS4_4SM904GMMA6SPARSE31GMMA_64x64x64_F32E4M3E4M3_SS_TNILNS12_7ScaleInE1ELS15_1ELNS12_9SparseSelE0EEEEEENSJ_INS5_IJSK_SB_SB_EEENS5_IJSB_NSA_ILi0EEES1A_EEEEENS5_IJNS4_10UnderscoreES1D_S1D_EEEEENS4_13SM90_TMA_LOADENS4_14ComposedLayoutINS4_7SwizzleILi1ELi4ELi3EEENS4_25smem_sparse_ptr_flag_bitsILi2ELi8EEENSJ_INS5_IJNS5_IJSB_NSA_ILi8EEEEEENS5_IJSK_NSA_ILi32EEEEEEEEENS5_IJNS5_IJS1A_SG_EEESN_EEEEEEEvNS4_8identityES1G_NS1H_INS1I_ILi2ELi4ELi3EEENS4_18smem_ptr_flag_bitsILi8EEENSJ_INS5_IJS1M_SG_EEENS5_IJSG_SB_EEEEEEEvS1V_EENS_8epilogue10collective6detail29Sm90TmaWarpSpecializedAdapterINS25_15DefaultEpilogueIfNS5_IJSB_llEEES29_NS24_6thread17LinearCombinationIfLi1EffLNS2A_9ScaleType4KindE0ELNS_15FloatRoundStyleE2EfEENS1_15EpilogueDefaultEEEEEvvEEEEvNT_6ParamsE,"a",@progbits
	.sectionflags	@""
	.align	4
.nv.constant0._ZN7cutlass13device_kernelINS_4gemm6kernel13GemmUniversalIN4cute5tupleIJiiiiEEENS1_10collective13CollectiveMmaINS1_43MainloopSm90TmaGmmaWarpSpecializedSparseFP8ILi16ENS5_IJNS4_1CILi1EEESB_SB_EEENS1_35KernelTmaWarpSpecializedCooperativeEEENS5_IJNSA_ILi256EEENSA_ILi64EEESG_EEENS_12float_e4m3_tENS5_IJNS4_6LayoutINS5_IJiNS5_IJNSA_ILi2EEEiEEEiEEENS5_IJlNS5_IJSB_SK_EEElEEEEENSJ_INS5_IJNS5_IJSG_iEEESQ_iEEENS5_IJNS5_IJSG_NSA_ILi4096EEEEEENS5_IJSB_lEEElEEEEEEEESI_NS5_IJlSB_lEEENS4_8TiledMMAINS4_8MMA_AtomIJNS4_4SM904GMMA6SPARSE31GMMA_64x64x64_F32E4M3E4M3_SS_TNILNS12_7ScaleInE1ELS15_1ELNS12_9SparseSelE0EEEEEENSJ_INS5_IJSK_SB_SB_EEENS5_IJSB_NSA_ILi0EEES1A_EEEEENS5_IJNS4_10UnderscoreES1D_S1D_EEEEENS4_13SM90_TMA_LOADENS4_14ComposedLayoutINS4_7SwizzleILi1ELi4ELi3EEENS4_25smem_sparse_ptr_flag_bitsILi2ELi8EEENSJ_INS5_IJNS5_IJSB_NSA_ILi8EEEEEENS5_IJSK_NSA_ILi32EEEEEEEEENS5_IJNS5_IJS1A_SG_EEESN_EEEEEEEvNS4_8identityES1G_NS1H_INS1I_ILi2ELi4ELi3EEENS4_18smem_ptr_flag_bitsILi8EEENSJ_INS5_IJS1M_SG_EEENS5_IJSG_SB_EEEEEEEvS1V_EENS_8epilogue10collective6detail29Sm90TmaWarpSpecializedAdapterINS25_15DefaultEpilogueIfNS5_IJSB_llEEES29_NS24_6thread17LinearCombinationIfLi1EffLNS2A_9ScaleType4KindE0ELNS_15FloatRoundStyleE2EfEENS1_15EpilogueDefaultEEEEEvvEEEEvNT_6ParamsE:
	.zero		1920


//--------------------- SYMBOLS --------------------------

	.type		.nv.reservedSmem.offset0,@object
	.size		.nv.reservedSmem.offset0,0x4
